	.target	sm_90a

	.elftype	@"ET_EXEC"


//--------------------- .note.nv.tkinfo           --------------------------
	.section	.note.nv.tkinfo,"",@"SHT_NOTE"
	.sectionflags	@"SHF_NOTE_NV_TKINFO"
	.tkinfo
        /*0018*/ 	.word	0x00000002
        /*0030*/ 	.string	""
        /*0030*/ 	.string	"ptxas"
        /*0030*/ 	.string	"Cuda compilation tools, release 13.0, V13.0.88"
        /*0030*/ 	.string	"Build cuda_13.0.r13.0/compiler.36424714_0"
        /*0030*/ 	.string	"-arch sm_90a -m 64 "



//--------------------- .note.nv.cuinfo           --------------------------
	.section	.note.nv.cuinfo,"",@"SHT_NOTE"
	.sectionflags	@"SHF_NOTE_NV_CUINFO"
        /*0018*/ 	.short	0x0002
        /*001a*/ 	.short	0x005a
        /*001c*/ 	.short	0x0082
	.zero		2


//--------------------- .nv.info                  --------------------------
	.section	.nv.info,"",@"SHT_CUDA_INFO"
	.align	4


	//----- nvinfo : EIATTR_REGCOUNT
	.align		4
        /*0000*/ 	.byte	0x04, 0x2f
        /*0002*/ 	.short	(.L_12 - .L_11)
	.align		4
.L_11:
        /*0004*/ 	.word	index@(_ZN7cutlass13device_kernelINS_4gemm6kernel13GemmUniversalIN4cute5tupleIJiiiiEEENS1_10collective13CollectiveMmaINS1_37MainloopSm90TmaGmmaWarpSpecializedFP8ILi5ENS5_IJNS4_1CILi2EEESB_NSA_ILi1EEEEEENS1_32KernelTmaWarpSpecializedPingpongEEENS5_IJNSA_ILi64EEESG_NSA_ILi32EEEEEENS_12float_e4m3_tENS5_IJlSC_lEEESJ_SK_NS4_8TiledMMAINS4_8MMA_AtomIJNS4_4SM904GMMA30MMA_64x64x32_F32E4M3E4M3_SS_TNILNSO_7ScaleInE1ELSQ_1EEEEEENS4_6LayoutINS5_IJSC_SC_SC_EEENS5_IJNSA_ILi0EEESV_SV_EEEEENS5_IJNS4_10UnderscoreESY_SY_EEEEENS4_23SM90_TMA_LOAD_MULTICASTENS4_14ComposedLayoutINS4_7SwizzleILi1ELi4ELi3EEENS4_18smem_ptr_flag_bitsILi8EEENST_INS5_IJNSA_ILi8EEESH_EEENS5_IJSH_SC_EEEEEEEvNS4_8identityES11_S1B_vS1C_EENS_8epilogue10collective6detail29Sm90TmaWarpSpecializedAdapterINS1F_15DefaultEpilogueISJ_SK_SK_NS1E_6thread17LinearCombinationISJ_Li1EffLNS1J_9ScaleType4KindE0ELNS_15FloatRoundStyleE2ESJ_EENS1_15EpilogueDefaultEEEEEvvEEEEvNT_6ParamsE)
        /*0008*/ 	.word	0x000000a8


	//----- nvinfo : EIATTR_FRAME_SIZE
	.align		4
.L_12:
        /*000c*/ 	.byte	0x04, 0x11
        /*000e*/ 	.short	(.L_14 - .L_13)
	.align		4
.L_13:
        /*0010*/ 	.word	index@(_ZN7cutlass13device_kernelINS_4gemm6kernel13GemmUniversalIN4cute5tupleIJiiiiEEENS1_10collective13CollectiveMmaINS1_37MainloopSm90TmaGmmaWarpSpecializedFP8ILi5ENS5_IJNS4_1CILi2EEESB_NSA_ILi1EEEEEENS1_32KernelTmaWarpSpecializedPingpongEEENS5_IJNSA_ILi64EEESG_NSA_ILi32EEEEEENS_12float_e4m3_tENS5_IJlSC_lEEESJ_SK_NS4_8TiledMMAINS4_8MMA_AtomIJNS4_4SM904GMMA30MMA_64x64x32_F32E4M3E4M3_SS_TNILNSO_7ScaleInE1ELSQ_1EEEEEENS4_6LayoutINS5_IJSC_SC_SC_EEENS5_IJNSA_ILi0EEESV_SV_EEEEENS5_IJNS4_10UnderscoreESY_SY_EEEEENS4_23SM90_TMA_LOAD_MULTICASTENS4_14ComposedLayoutINS4_7SwizzleILi1ELi4ELi3EEENS4_18smem_ptr_flag_bitsILi8EEENST_INS5_IJNSA_ILi8EEESH_EEENS5_IJSH_SC_EEEEEEEvNS4_8identityES11_S1B_vS1C_EENS_8epilogue10collective6detail29Sm90TmaWarpSpecializedAdapterINS1F_15DefaultEpilogueISJ_SK_SK_NS1E_6thread17LinearCombinationISJ_Li1EffLNS1J_9ScaleType4KindE0ELNS_15FloatRoundStyleE2ESJ_EENS1_15EpilogueDefaultEEEEEvvEEEEvNT_6ParamsE)
        /*0014*/ 	.word	0x00000000


	//----- nvinfo : EIATTR_MIN_STACK_SIZE
	.align		4
.L_14:
        /*0018*/ 	.byte	0x04, 0x12
        /*001a*/ 	.short	(.L_16 - .L_15)
	.align		4
.L_15:
        /*001c*/ 	.word	index@(_ZN7cutlass13device_kernelINS_4gemm6kernel13GemmUniversalIN4cute5tupleIJiiiiEEENS1_10collective13CollectiveMmaINS1_37MainloopSm90TmaGmmaWarpSpecializedFP8ILi5ENS5_IJNS4_1CILi2EEESB_NSA_ILi1EEEEEENS1_32KernelTmaWarpSpecializedPingpongEEENS5_IJNSA_ILi64EEESG_NSA_ILi32EEEEEENS_12float_e4m3_tENS5_IJlSC_lEEESJ_SK_NS4_8TiledMMAINS4_8MMA_AtomIJNS4_4SM904GMMA30MMA_64x64x32_F32E4M3E4M3_SS_TNILNSO_7ScaleInE1ELSQ_1EEEEEENS4_6LayoutINS5_IJSC_SC_SC_EEENS5_IJNSA_ILi0EEESV_SV_EEEEENS5_IJNS4_10UnderscoreESY_SY_EEEEENS4_23SM90_TMA_LOAD_MULTICASTENS4_14ComposedLayoutINS4_7SwizzleILi1ELi4ELi3EEENS4_18smem_ptr_flag_bitsILi8EEENST_INS5_IJNSA_ILi8EEESH_EEENS5_IJSH_SC_EEEEEEEvNS4_8identityES11_S1B_vS1C_EENS_8epilogue10collective6detail29Sm90TmaWarpSpecializedAdapterINS1F_15DefaultEpilogueISJ_SK_SK_NS1E_6thread17LinearCombinationISJ_Li1EffLNS1J_9ScaleType4KindE0ELNS_15FloatRoundStyleE2ESJ_EENS1_15EpilogueDefaultEEEEEvvEEEEvNT_6ParamsE)
        /*0020*/ 	.word	0x00000000
.L_16:


//--------------------- .nv.compat                --------------------------
	.section	.nv.compat,"",@"SHT_CUDA_COMPAT_INFO"
	.align	4
        /*0000*/ 	.byte	0x02, 0x09, 0x01, 0x00, 0x02, 0x02, 0x04, 0x00, 0x02, 0x05, 0x05, 0x00, 0x03, 0x07, 0x01, 0x01
        /*0010*/ 	.byte	0x02, 0x03, 0x01, 0x00, 0x02, 0x06, 0x01, 0x00, 0x04, 0x0b, 0x08, 0x00, 0x00, 0x00, 0x00, 0x00
        /*0020*/ 	.byte	0x00, 0x00, 0x00, 0x00


//--------------------- .nv.info._ZN7cutlass13device_kernelINS_4gemm6kernel13GemmUniversalIN4cute5tupleIJiiiiEEENS1_10collective13CollectiveMmaINS1_37MainloopSm90TmaGmmaWarpSpecializedFP8ILi5ENS5_IJNS4_1CILi2EEESB_NSA_ILi1EEEEEENS1_32KernelTmaWarpSpecializedPingpongEEENS5_IJNSA_ILi64EEESG_NSA_ILi32EEEEEENS_12float_e4m3_tENS5_IJlSC_lEEESJ_SK_NS4_8TiledMMAINS4_8MMA_AtomIJNS4_4SM904GMMA30MMA_64x64x32_F32E4M3E4M3_SS_TNILNSO_7ScaleInE1ELSQ_1EEEEEENS4_6LayoutINS5_IJSC_SC_SC_EEENS5_IJNSA_ILi0EEESV_SV_EEEEENS5_IJNS4_10UnderscoreESY_SY_EEEEENS4_23SM90_TMA_LOAD_MULTICASTENS4_14ComposedLayoutINS4_7SwizzleILi1ELi4ELi3EEENS4_18smem_ptr_flag_bitsILi8EEENST_INS5_IJNSA_ILi8EEESH_EEENS5_IJSH_SC_EEEEEEEvNS4_8identityES11_S1B_vS1C_EENS_8epilogue10collective6detail29Sm90TmaWarpSpecializedAdapterINS1F_15DefaultEpilogueISJ_SK_SK_NS1E_6thread17LinearCombinationISJ_Li1EffLNS1J_9ScaleType4KindE0ELNS_15FloatRoundStyleE2ESJ_EENS1_15EpilogueDefaultEEEEEvvEEEEvNT_6ParamsE --------------------------
	.section	.nv.info._ZN7cutlass13device_kernelINS_4gemm6kernel13GemmUniversalIN4cute5tupleIJiiiiEEENS1_10collective13CollectiveMmaINS1_37MainloopSm90TmaGmmaWarpSpecializedFP8ILi5ENS5_IJNS4_1CILi2EEESB_NSA_ILi1EEEEEENS1_32KernelTmaWarpSpecializedPingpongEEENS5_IJNSA_ILi64EEESG_NSA_ILi32EEEEEENS_12float_e4m3_tENS5_IJlSC_lEEESJ_SK_NS4_8TiledMMAINS4_8MMA_AtomIJNS4_4SM904GMMA30MMA_64x64x32_F32E4M3E4M3_SS_TNILNSO_7ScaleInE1ELSQ_1EEEEEENS4_6LayoutINS5_IJSC_SC_SC_EEENS5_IJNSA_ILi0EEESV_SV_EEEEENS5_IJNS4_10UnderscoreESY_SY_EEEEENS4_23SM90_TMA_LOAD_MULTICASTENS4_14ComposedLayoutINS4_7SwizzleILi1ELi4ELi3EEENS4_18smem_ptr_flag_bitsILi8EEENST_INS5_IJNSA_ILi8EEESH_EEENS5_IJSH_SC_EEEEEEEvNS4_8identityES11_S1B_vS1C_EENS_8epilogue10collective6detail29Sm90TmaWarpSpecializedAdapterINS1F_15DefaultEpilogueISJ_SK_SK_NS1E_6thread17LinearCombinationISJ_Li1EffLNS1J_9ScaleType4KindE0ELNS_15FloatRoundStyleE2ESJ_EENS1_15EpilogueDefaultEEEEEvvEEEEvNT_6ParamsE,"",@"SHT_CUDA_INFO"
	.sectionflags	@""
	.align	4


	//----- nvinfo : EIATTR_CUDA_API_VERSION
	.align		4
        /*0000*/ 	.byte	0x04, 0x37
        /*0002*/ 	.short	(.L_18 - .L_17)
.L_17:
        /*0004*/ 	.word	0x00000082


	//----- nvinfo : EIATTR_KPARAM_INFO
	.align		4
.L_18:
        /*0008*/ 	.byte	0x04, 0x17
        /*000a*/ 	.short	(.L_20 - .L_19)
.L_19:
        /*000c*/ 	.word	0x00000000
        /*0010*/ 	.short	0x0000
        /*0012*/ 	.short	0x0070
        /*0014*/ 	.byte	0x00, 0xf0, 0x01, 0x10


	//----- nvinfo : EIATTR_SPARSE_MMA_MASK
	.align		4
.L_20:
        /*0018*/ 	.byte	0x03, 0x50
        /*001a*/ 	.short	0x0000


	//----- nvinfo : EIATTR_MAXREG_COUNT
	.align		4
        /*001c*/ 	.byte	0x03, 0x1b
        /*001e*/ 	.short	0x00a8


	//----- nvinfo : EIATTR_NUM_BARRIERS
	.align		4
        /*0020*/ 	.byte	0x02, 0x4c
        /*0022*/ 	.byte	0x01
	.zero		1


	//----- nvinfo : EIATTR_MERCURY_ISA_VERSION
	.align		4
        /*0024*/ 	.byte	0x03, 0x5f
        /*0026*/ 	.short	0x0101


	//----- nvinfo : EIATTR_INT_WARP_WIDE_INSTR_OFFSETS
	.align		4
        /*0028*/ 	.byte	0x04, 0x31
        /*002a*/ 	.short	(.L_22 - .L_21)


	//   ....[0]....
.L_21:
        /*002c*/ 	.word	0x000004d0


	//   ....[1]....
        /*0030*/ 	.word	0x00000510


	//   ....[2]....
        /*0034*/ 	.word	0x00000550


	//   ....[3]....
        /*0038*/ 	.word	0x000005f0


	//   ....[4]....
        /*003c*/ 	.word	0x00000610


	//   ....[5]....
        /*0040*/ 	.word	0x00000670


	//   ....[6]....
        /*0044*/ 	.word	0x00000760


	//   ....[7]....
        /*0048*/ 	.word	0x000007b0


	//   ....[8]....
        /*004c*/ 	.word	0x000026f0


	//----- nvinfo : EIATTR_COOP_GROUP_MASK_REGIDS
	.align		4
.L_22:
        /*0050*/ 	.byte	0x04, 0x29
        /*0052*/ 	.short	(.L_24 - .L_23)


	//   ....[0]....
.L_23:
        /*0054*/ 	.word	0xffffffff


	//   ....[1]....
        /*0058*/ 	.word	0xffffffff


	//   ....[2]....
        /*005c*/ 	.word	0xffffffff


	//   ....[3]....
        /*0060*/ 	.word	0xffffffff


	//   ....[4]....
        /*0064*/ 	.word	0xffffffff


	//   ....[5]....
        /*0068*/ 	.word	0xffffffff


	//   ....[6]....
        /*006c*/ 	.word	0xffffffff


	//----- nvinfo : EIATTR_COOP_GROUP_INSTR_OFFSETS
	.align		4
.L_24:
        /*0070*/ 	.byte	0x04, 0x28
        /*0072*/ 	.short	(.L_26 - .L_25)


	//   ....[0]....
.L_25:
        /*0074*/ 	.word	0x00000060


	//   ....[1]....
        /*0078*/ 	.word	0x00000070


	//   ....[2]....
        /*007c*/ 	.word	0x00000130


	//   ....[3]....
        /*0080*/ 	.word	0x000002e0


	//   ....[4]....
        /*0084*/ 	.word	0x00000320


	//   ....[5]....
        /*0088*/ 	.word	0x000003a0


	//   ....[6]....
        /*008c*/ 	.word	0x00000970


	//----- nvinfo : EIATTR_REG_RECONFIG
	.align		4
.L_26:
        /*0090*/ 	.byte	0x01, 0x54
	.zero		2


	//----- nvinfo : EIATTR_MBARRIER_INSTR_OFFSETS
	.align		4
        /*0094*/ 	.byte	0x04, 0x39
        /*0096*/ 	.short	(.L_28 - .L_27)


	//   ....[0]....
.L_27:
        /*0098*/ 	.word	0x00000230
        /*009c*/ 	.word	0x000000ff
        /*00a0*/ 	.word	0x00000000
        /*00a4*/ 	.short	0x0100
        /*00a6*/ 	.byte	0x08
	.zero		1


	//   ....[1]....
        /*00a8*/ 	.word	0x00000240
        /*00ac*/ 	.word	0x000000ff
        /*00b0*/ 	.word	0x00000028
        /*00b4*/ 	.short	0x0100
        /*00b6*/ 	.byte	0x08
	.zero		1


	//   ....[2]....
        /*00b8*/ 	.word	0x00000250
        /*00bc*/ 	.word	0x000000ff
        /*00c0*/ 	.word	0x00000008
        /*00c4*/ 	.short	0x0100
        /*00c6*/ 	.byte	0x08
	.zero		1


	//   ....[3]....
        /*00c8*/ 	.word	0x00000260
        /*00cc*/ 	.word	0x000000ff
        /*00d0*/ 	.word	0x00000030
        /*00d4*/ 	.short	0x0100
        /*00d6*/ 	.byte	0x08
	.zero		1


	//   ....[4]....
        /*00d8*/ 	.word	0x00000270
        /*00dc*/ 	.word	0x000000ff
        /*00e0*/ 	.word	0x00000010
        /*00e4*/ 	.short	0x0100
        /*00e6*/ 	.byte	0x08
	.zero		1


	//   ....[5]....
        /*00e8*/ 	.word	0x00000280
        /*00ec*/ 	.word	0x000000ff
        /*00f0*/ 	.word	0x00000038
        /*00f4*/ 	.short	0x0100
        /*00f6*/ 	.byte	0x08
	.zero		1


	//   ....[6]....
        /*00f8*/ 	.word	0x00000290
        /*00fc*/ 	.word	0x000000ff
        /*0100*/ 	.word	0x00000018
        /*0104*/ 	.short	0x0100
        /*0106*/ 	.byte	0x08
	.zero		1


	//   ....[7]....
        /*0108*/ 	.word	0x000002a0
        /*010c*/ 	.word	0x000000ff
        /*0110*/ 	.word	0x00000040
        /*0114*/ 	.short	0x0100
        /*0116*/ 	.byte	0x08
	.zero		1


	//   ....[8]....
        /*0118*/ 	.word	0x000002b0
        /*011c*/ 	.word	0x000000ff
        /*0120*/ 	.word	0x00000020
        /*0124*/ 	.short	0x0100
        /*0126*/ 	.byte	0x08
	.zero		1


	//   ....[9]....
        /*0128*/ 	.word	0x000002c0
        /*012c*/ 	.word	0x000000ff
        /*0130*/ 	.word	0x00000048
        /*0134*/ 	.short	0x0100
        /*0136*/ 	.byte	0x08
	.zero		1


	//   ....[10]....
        /*0138*/ 	.word	0x000007e0
        /*013c*/ 	.word	0x000000ff
        /*0140*/ 	.word	0x00000080
        /*0144*/ 	.short	0x0100
        /*0146*/ 	.byte	0x08
	.zero		1


	//   ....[11]....
        /*0148*/ 	.word	0x00000880
        /*014c*/ 	.word	0x000000ff
        /*0150*/ 	.word	0x00000088
        /*0154*/ 	.short	0x0100
        /*0156*/ 	.byte	0x08
	.zero		1


	//   ....[12]....
        /*0158*/ 	.word	0x000008f0
        /*015c*/ 	.word	0x000000ff
        /*0160*/ 	.word	0x00000060
        /*0164*/ 	.short	0x0100
        /*0166*/ 	.byte	0x09
	.zero		1


	//   ....[13]....
        /*0168*/ 	.word	0x00000900
        /*016c*/ 	.word	0x000000ff
        /*0170*/ 	.word	0x00000068
        /*0174*/ 	.short	0x0100
        /*0176*/ 	.byte	0x09
	.zero		1


	//   ....[14]....
        /*0178*/ 	.word	0x00000910
        /*017c*/ 	.word	0x000000ff
        /*0180*/ 	.word	0x00000070
        /*0184*/ 	.short	0x0100
        /*0186*/ 	.byte	0x09
	.zero		1


	//   ....[15]....
        /*0188*/ 	.word	0x00000920
        /*018c*/ 	.word	0x000000ff
        /*0190*/ 	.word	0x00000078
        /*0194*/ 	.short	0x0100
        /*0196*/ 	.byte	0x09
	.zero		1


	//   ....[16]....
        /*0198*/ 	.word	0x00001700
        /*019c*/ 	.word	0x000000ff
        /*01a0*/ 	.word	0xfffffff8
        /*01a4*/ 	.short	0x010a
        /*01a6*/ 	.byte	0x0f
	.zero		1


	//   ....[17]....
        /*01a8*/ 	.word	0x000019d0
        /*01ac*/ 	.word	0x000000ff
        /*01b0*/ 	.word	0x00000000
        /*01b4*/ 	.short	0x010a
        /*01b6*/ 	.byte	0x06
	.zero		1


	//   ....[18]....
        /*01b8*/ 	.word	0x00001a10
        /*01bc*/ 	.word	0x000000ff
        /*01c0*/ 	.word	0x00000000
        /*01c4*/ 	.short	0x010a
        /*01c6*/ 	.byte	0x06
	.zero		1


	//   ....[19]....
        /*01c8*/ 	.word	0x00001f30
        /*01cc*/ 	.word	0x000000ff
        /*01d0*/ 	.word	0x00000000
        /*01d4*/ 	.short	0x010a
        /*01d6*/ 	.byte	0x09
	.zero		1


	//   ....[20]....
        /*01d8*/ 	.word	0x00001f70
        /*01dc*/ 	.word	0x000000ff
        /*01e0*/ 	.word	0x00000000
        /*01e4*/ 	.short	0x010a
        /*01e6*/ 	.byte	0x09
	.zero		1


	//   ....[21]....
        /*01e8*/ 	.word	0x00002300
        /*01ec*/ 	.word	0x00000013
        /*01f0*/ 	.word	0x00000000
        /*01f4*/ 	.short	0x0101
        /*01f6*/ 	.byte	0x3f
	.zero		1


	//   ....[22]....
        /*01f8*/ 	.word	0x00002680
        /*01fc*/ 	.word	0x00000011
        /*0200*/ 	.word	0x00000000
        /*0204*/ 	.short	0x0101
        /*0206*/ 	.byte	0x17
	.zero		1


	//   ....[23]....
        /*0208*/ 	.word	0x00002790
        /*020c*/ 	.word	0x00000011
        /*0210*/ 	.word	0x00000000
        /*0214*/ 	.short	0x0101
        /*0216*/ 	.byte	0x3f
	.zero		1


	//   ....[24]....
        /*0218*/ 	.word	0x00002850
        /*021c*/ 	.word	0x000000ff
        /*0220*/ 	.word	0x00000008
        /*0224*/ 	.short	0x010a
        /*0226*/ 	.byte	0x0f
	.zero		1


	//   ....[25]....
        /*0228*/ 	.word	0x000050b0
        /*022c*/ 	.word	0x00000004
        /*0230*/ 	.word	0x00000000
        /*0234*/ 	.short	0x0101
        /*0236*/ 	.byte	0x17
	.zero		1


	//   ....[26]....
        /*0238*/ 	.word	0x00005aa0
        /*023c*/ 	.word	0x00000013
        /*0240*/ 	.word	0x00000028
        /*0244*/ 	.short	0x010a
        /*0246*/ 	.byte	0x3f
	.zero		1


	//   ....[27]....
        /*0248*/ 	.word	0x00005e50
        /*024c*/ 	.word	0x0000000a
        /*0250*/ 	.word	0x00000088
        /*0254*/ 	.short	0x0101
        /*0256*/ 	.byte	0x3f
	.zero		1


	//   ....[28]....
        /*0258*/ 	.word	0x000065b0
        /*025c*/ 	.word	0x00000005
        /*0260*/ 	.word	0x00000000
        /*0264*/ 	.short	0x010a
        /*0266*/ 	.byte	0x3f
	.zero		1


	//   ....[29]....
        /*0268*/ 	.word	0x00006630
        /*026c*/ 	.word	0x00000007
        /*0270*/ 	.word	0x00000000
        /*0274*/ 	.short	0x010a
        /*0276*/ 	.byte	0x3f
	.zero		1


	//   ....[30]....
        /*0278*/ 	.word	0x000066c0
        /*027c*/ 	.word	0x00000008
        /*0280*/ 	.word	0x00000000
        /*0284*/ 	.short	0x010a
        /*0286*/ 	.byte	0x3f
	.zero		1


	//   ....[31]....
        /*0288*/ 	.word	0x00006750
        /*028c*/ 	.word	0x0000000b
        /*0290*/ 	.word	0x00000000
        /*0294*/ 	.short	0x010a
        /*0296*/ 	.byte	0x3f
	.zero		1


	//   ....[32]....
        /*0298*/ 	.word	0x000067e0
        /*029c*/ 	.word	0x00000003
        /*02a0*/ 	.word	0x00000000
        /*02a4*/ 	.short	0x010a
        /*02a6*/ 	.byte	0x3f
	.zero		1


	//   ....[33]....
        /*02a8*/ 	.word	0x00006850
        /*02ac*/ 	.word	0x00000011
        /*02b0*/ 	.word	0xfffffff8
        /*02b4*/ 	.short	0x010a
        /*02b6*/ 	.byte	0x3f
	.zero		1


	//   ....[34]....
        /*02b8*/ 	.word	0x000068b0
        /*02bc*/ 	.word	0x00000011
        /*02c0*/ 	.word	0x00000000
        /*02c4*/ 	.short	0x010a
        /*02c6*/ 	.byte	0x3f
	.zero		1


	//   ....[35]....
        /*02c8*/ 	.word	0x00006910
        /*02cc*/ 	.word	0x00000013
        /*02d0*/ 	.word	0x00000000
        /*02d4*/ 	.short	0x010a
        /*02d6*/ 	.byte	0x3f
	.zero		1


	//   ....[36]....
        /*02d8*/ 	.word	0x00006970
        /*02dc*/ 	.word	0x00000011
        /*02e0*/ 	.word	0x00000008
        /*02e4*/ 	.short	0x010a
        /*02e6*/ 	.byte	0x3f
	.zero		1


	//   ....[37]....
        /*02e8*/ 	.word	0x00006a40
        /*02ec*/ 	.word	0x00000013
        /*02f0*/ 	.word	0x00000028
        /*02f4*/ 	.short	0x010a
        /*02f6*/ 	.byte	0x3f
	.zero		1


	//   ....[38]....
        /*02f8*/ 	.word	0x00006b20
        /*02fc*/ 	.word	0x00000005
        /*0300*/ 	.word	0x00000000
        /*0304*/ 	.short	0x010a
        /*0306*/ 	.byte	0x3f
	.zero		1


	//   ....[39]....
        /*0308*/ 	.word	0x00006b70
        /*030c*/ 	.word	0x00000007
        /*0310*/ 	.word	0x00000000
        /*0314*/ 	.short	0x010a
        /*0316*/ 	.byte	0x3f
	.zero		1


	//   ....[40]....
        /*0318*/ 	.word	0x00006bc0
        /*031c*/ 	.word	0x00000008
        /*0320*/ 	.word	0x00000000
        /*0324*/ 	.short	0x010a
        /*0326*/ 	.byte	0x3f
	.zero		1


	//   ....[41]....
        /*0328*/ 	.word	0x00006c10
        /*032c*/ 	.word	0x0000000b
        /*0330*/ 	.word	0x00000000
        /*0334*/ 	.short	0x010a
        /*0336*/ 	.byte	0x3f
	.zero		1


	//----- nvinfo : EIATTR_NUM_MBARRIERS
	.align		4
.L_28:
        /*0338*/ 	.byte	0x03, 0x38
        /*033a*/ 	.short	0x0010


	//----- nvinfo : EIATTR_EXIT_INSTR_OFFSETS
	.align		4
        /*033c*/ 	.byte	0x04, 0x1c
        /*033e*/ 	.short	(.L_30 - .L_29)


	//   ....[0]....
.L_29:
        /*0340*/ 	.word	0x000013c0


	//   ....[1]....
        /*0344*/ 	.word	0x00001420


	//   ....[2]....
        /*0348*/ 	.word	0x000056c0


	//   ....[3]....
        /*034c*/ 	.word	0x000056f0


	//   ....[4]....
        /*0350*/ 	.word	0x00006830


	//----- nvinfo : EIATTR_MAX_THREADS
	.align		4
.L_30:
        /*0354*/ 	.byte	0x04, 0x05
        /*0356*/ 	.short	(.L_32 - .L_31)
.L_31:
        /*0358*/ 	.word	0x00000180
        /*035c*/ 	.word	0x00000001
        /*0360*/ 	.word	0x00000001


	//----- nvinfo : EIATTR_CRS_STACK_SIZE
	.align		4
.L_32:
        /*0364*/ 	.byte	0x04, 0x1e
        /*0366*/ 	.short	(.L_34 - .L_33)
.L_33:
        /*0368*/ 	.word	0x00000000


	//----- nvinfo : EIATTR_CBANK_PARAM_SIZE
	.align		4
.L_34:
        /*036c*/ 	.byte	0x03, 0x19
        /*036e*/ 	.short	0x0470


	//----- nvinfo : EIATTR_PARAM_CBANK
	.align		4
        /*0370*/ 	.byte	0x04, 0x0a
        /*0372*/ 	.short	(.L_36 - .L_35)
	.align		4
.L_35:
        /*0374*/ 	.word	index@(.nv.constant0._ZN7cutlass13device_kernelINS_4gemm6kernel13GemmUniversalIN4cute5tupleIJiiiiEEENS1_10collective13CollectiveMmaINS1_37MainloopSm90TmaGmmaWarpSpecializedFP8ILi5ENS5_IJNS4_1CILi2EEESB_NSA_ILi1EEEEEENS1_32KernelTmaWarpSpecializedPingpongEEENS5_IJNSA_ILi64EEESG_NSA_ILi32EEEEEENS_12float_e4m3_tENS5_IJlSC_lEEESJ_SK_NS4_8TiledMMAINS4_8MMA_AtomIJNS4_4SM904GMMA30MMA_64x64x32_F32E4M3E4M3_SS_TNILNSO_7ScaleInE1ELSQ_1EEEEEENS4_6LayoutINS5_IJSC_SC_SC_EEENS5_IJNSA_ILi0EEESV_SV_EEEEENS5_IJNS4_10UnderscoreESY_SY_EEEEENS4_23SM90_TMA_LOAD_MULTICASTENS4_14ComposedLayoutINS4_7SwizzleILi1ELi4ELi3EEENS4_18smem_ptr_flag_bitsILi8EEENST_INS5_IJNSA_ILi8EEESH_EEENS5_IJSH_SC_EEEEEEEvNS4_8identityES11_S1B_vS1C_EENS_8epilogue10collective6detail29Sm90TmaWarpSpecializedAdapterINS1F_15DefaultEpilogueISJ_SK_SK_NS1E_6thread17LinearCombinationISJ_Li1EffLNS1J_9ScaleType4KindE0ELNS_15FloatRoundStyleE2ESJ_EENS1_15EpilogueDefaultEEEEEvvEEEEvNT_6ParamsE)
        /*0378*/ 	.short	0x0210
        /*037a*/ 	.short	0x0470


	//----- nvinfo : EIATTR_SW_WAR
	.align		4
.L_36:
        /*037c*/ 	.byte	0x04, 0x36
        /*037e*/ 	.short	(.L_38 - .L_37)
.L_37:
        /*0380*/ 	.word	0x00000008
.L_38:


//--------------------- .nv.callgraph             --------------------------
	.section	.nv.callgraph,"",@"SHT_CUDA_CALLGRAPH"
	.align	4
	.sectionentsize	8
	.align		4
        /*0000*/ 	.word	0x00000000
	.align		4
        /*0004*/ 	.word	0xffffffff
	.align		4
        /*0008*/ 	.word	0x00000000
	.align		4
        /*000c*/ 	.word	0xfffffffe
	.align		4
        /*0010*/ 	.word	0x00000000
	.align		4
        /*0014*/ 	.word	0xfffffffd
	.align		4
        /*0018*/ 	.word	0x00000000
	.align		4
        /*001c*/ 	.word	0xfffffffc


//--------------------- .nv.constant4             --------------------------
	.section	.nv.constant4,"a",@progbits
	.align	8
	.align		8
.nv.constant4:
        /*0000*/ 	.dword	_ZN39_INTERNAL_c46b3cea_4_k_cu_6c577f52_40054cuda3std3__45__cpo5beginE
	.align		8
        /*0008*/ 	.dword	_ZN39_INTERNAL_c46b3cea_4_k_cu_6c577f52_40054cuda3std3__45__cpo3endE
	.align		8
        /*0010*/ 	.dword	_ZN39_INTERNAL_c46b3cea_4_k_cu_6c577f52_40054cuda3std3__45__cpo6cbeginE
	.align		8
        /*0018*/ 	.dword	_ZN39_INTERNAL_c46b3cea_4_k_cu_6c577f52_40054cuda3std3__45__cpo4cendE
	.align		8
        /*0020*/ 	.dword	_ZN39_INTERNAL_c46b3cea_4_k_cu_6c577f52_40054cuda3std3__441_GLOBAL__N__c46b3cea_4_k_cu_6c577f52_40056ignoreE
	.align		8
        /*0028*/ 	.dword	_ZN39_INTERNAL_c46b3cea_4_k_cu_6c577f52_40054cuda3std3__419piecewise_constructE
	.align		8
        /*0030*/ 	.dword	_ZN39_INTERNAL_c46b3cea_4_k_cu_6c577f52_40054cuda3std3__48in_placeE
	.align		8
        /*0038*/ 	.dword	_ZN39_INTERNAL_c46b3cea_4_k_cu_6c577f52_40054cuda3std6ranges3__45__cpo4swapE
	.align		8
        /*0040*/ 	.dword	_ZN39_INTERNAL_c46b3cea_4_k_cu_6c577f52_40054cuda3std6ranges3__45__cpo9iter_moveE
	.align		8
        /*0048*/ 	.dword	_ZN39_INTERNAL_c46b3cea_4_k_cu_6c577f52_40054cute7productE
	.align		8
        /*0050*/ 	.dword	_ZN39_INTERNAL_c46b3cea_4_k_cu_6c577f52_40054cute1_E


//--------------------- .text._ZN7cutlass13device_kernelINS_4gemm6kernel13GemmUniversalIN4cute5tupleIJiiiiEEENS1_10collective13CollectiveMmaINS1_37MainloopSm90TmaGmmaWarpSpecializedFP8ILi5ENS5_IJNS4_1CILi2EEESB_NSA_ILi1EEEEEENS1_32KernelTmaWarpSpecializedPingpongEEENS5_IJNSA_ILi64EEESG_NSA_ILi32EEEEEENS_12float_e4m3_tENS5_IJlSC_lEEESJ_SK_NS4_8TiledMMAINS4_8MMA_AtomIJNS4_4SM904GMMA30MMA_64x64x32_F32E4M3E4M3_SS_TNILNSO_7ScaleInE1ELSQ_1EEEEEENS4_6LayoutINS5_IJSC_SC_SC_EEENS5_IJNSA_ILi0EEESV_SV_EEEEENS5_IJNS4_10UnderscoreESY_SY_EEEEENS4_23SM90_TMA_LOAD_MULTICASTENS4_14ComposedLayoutINS4_7SwizzleILi1ELi4ELi3EEENS4_18smem_ptr_flag_bitsILi8EEENST_INS5_IJNSA_ILi8EEESH_EEENS5_IJSH_SC_EEEEEEEvNS4_8identityES11_S1B_vS1C_EENS_8epilogue10collective6detail29Sm90TmaWarpSpecializedAdapterINS1F_15DefaultEpilogueISJ_SK_SK_NS1E_6thread17LinearCombinationISJ_Li1EffLNS1J_9ScaleType4KindE0ELNS_15FloatRoundStyleE2ESJ_EENS1_15EpilogueDefaultEEEEEvvEEEEvNT_6ParamsE --------------------------
	.section	.text._ZN7cutlass13device_kernelINS_4gemm6kernel13GemmUniversalIN4cute5tupleIJiiiiEEENS1_10collective13CollectiveMmaINS1_37MainloopSm90TmaGmmaWarpSpecializedFP8ILi5ENS5_IJNS4_1CILi2EEESB_NSA_ILi1EEEEEENS1_32KernelTmaWarpSpecializedPingpongEEENS5_IJNSA_ILi64EEESG_NSA_ILi32EEEEEENS_12float_e4m3_tENS5_IJlSC_lEEESJ_SK_NS4_8TiledMMAINS4_8MMA_AtomIJNS4_4SM904GMMA30MMA_64x64x32_F32E4M3E4M3_SS_TNILNSO_7ScaleInE1ELSQ_1EEEEEENS4_6LayoutINS5_IJSC_SC_SC_EEENS5_IJNSA_ILi0EEESV_SV_EEEEENS5_IJNS4_10UnderscoreESY_SY_EEEEENS4_23SM90_TMA_LOAD_MULTICASTENS4_14ComposedLayoutINS4_7SwizzleILi1ELi4ELi3EEENS4_18smem_ptr_flag_bitsILi8EEENST_INS5_IJNSA_ILi8EEESH_EEENS5_IJSH_SC_EEEEEEEvNS4_8identityES11_S1B_vS1C_EENS_8epilogue10collective6detail29Sm90TmaWarpSpecializedAdapterINS1F_15DefaultEpilogueISJ_SK_SK_NS1E_6thread17LinearCombinationISJ_Li1EffLNS1J_9ScaleType4KindE0ELNS_15FloatRoundStyleE2ESJ_EENS1_15EpilogueDefaultEEEEEvvEEEEvNT_6ParamsE,"ax",@progbits
	.align	128
.text._ZN7cutlass13device_kernelINS_4gemm6kernel13GemmUniversalIN4cute5tupleIJiiiiEEENS1_10collective13CollectiveMmaINS1_37MainloopSm90TmaGmmaWarpSpecializedFP8ILi5ENS5_IJNS4_1CILi2EEESB_NSA_ILi1EEEEEENS1_32KernelTmaWarpSpecializedPingpongEEENS5_IJNSA_ILi64EEESG_NSA_ILi32EEEEEENS_12float_e4m3_tENS5_IJlSC_lEEESJ_SK_NS4_8TiledMMAINS4_8MMA_AtomIJNS4_4SM904GMMA30MMA_64x64x32_F32E4M3E4M3_SS_TNILNSO_7ScaleInE1ELSQ_1EEEEEENS4_6LayoutINS5_IJSC_SC_SC_EEENS5_IJNSA_ILi0EEESV_SV_EEEEENS5_IJNS4_10UnderscoreESY_SY_EEEEENS4_23SM90_TMA_LOAD_MULTICASTENS4_14ComposedLayoutINS4_7SwizzleILi1ELi4ELi3EEENS4_18smem_ptr_flag_bitsILi8EEENST_INS5_IJNSA_ILi8EEESH_EEENS5_IJSH_SC_EEEEEEEvNS4_8identityES11_S1B_vS1C_EENS_8epilogue10collective6detail29Sm90TmaWarpSpecializedAdapterINS1F_15DefaultEpilogueISJ_SK_SK_NS1E_6thread17LinearCombinationISJ_Li1EffLNS1J_9ScaleType4KindE0ELNS_15FloatRoundStyleE2ESJ_EENS1_15EpilogueDefaultEEEEEvvEEEEvNT_6ParamsE:
        .type           _ZN7cutlass13device_kernelINS_4gemm6kernel13GemmUniversalIN4cute5tupleIJiiiiEEENS1_10collective13CollectiveMmaINS1_37MainloopSm90TmaGmmaWarpSpecializedFP8ILi5ENS5_IJNS4_1CILi2EEESB_NSA_ILi1EEEEEENS1_32KernelTmaWarpSpecializedPingpongEEENS5_IJNSA_ILi64EEESG_NSA_ILi32EEEEEENS_12float_e4m3_tENS5_IJlSC_lEEESJ_SK_NS4_8TiledMMAINS4_8MMA_AtomIJNS4_4SM904GMMA30MMA_64x64x32_F32E4M3E4M3_SS_TNILNSO_7ScaleInE1ELSQ_1EEEEEENS4_6LayoutINS5_IJSC_SC_SC_EEENS5_IJNSA_ILi0EEESV_SV_EEEEENS5_IJNS4_10UnderscoreESY_SY_EEEEENS4_23SM90_TMA_LOAD_MULTICASTENS4_14ComposedLayoutINS4_7SwizzleILi1ELi4ELi3EEENS4_18smem_ptr_flag_bitsILi8EEENST_INS5_IJNSA_ILi8EEESH_EEENS5_IJSH_SC_EEEEEEEvNS4_8identityES11_S1B_vS1C_EENS_8epilogue10collective6detail29Sm90TmaWarpSpecializedAdapterINS1F_15DefaultEpilogueISJ_SK_SK_NS1E_6thread17LinearCombinationISJ_Li1EffLNS1J_9ScaleType4KindE0ELNS_15FloatRoundStyleE2ESJ_EENS1_15EpilogueDefaultEEEEEvvEEEEvNT_6ParamsE,@function
        .size           _ZN7cutlass13device_kernelINS_4gemm6kernel13GemmUniversalIN4cute5tupleIJiiiiEEENS1_10collective13CollectiveMmaINS1_37MainloopSm90TmaGmmaWarpSpecializedFP8ILi5ENS5_IJNS4_1CILi2EEESB_NSA_ILi1EEEEEENS1_32KernelTmaWarpSpecializedPingpongEEENS5_IJNSA_ILi64EEESG_NSA_ILi32EEEEEENS_12float_e4m3_tENS5_IJlSC_lEEESJ_SK_NS4_8TiledMMAINS4_8MMA_AtomIJNS4_4SM904GMMA30MMA_64x64x32_F32E4M3E4M3_SS_TNILNSO_7ScaleInE1ELSQ_1EEEEEENS4_6LayoutINS5_IJSC_SC_SC_EEENS5_IJNSA_ILi0EEESV_SV_EEEEENS5_IJNS4_10UnderscoreESY_SY_EEEEENS4_23SM90_TMA_LOAD_MULTICASTENS4_14ComposedLayoutINS4_7SwizzleILi1ELi4ELi3EEENS4_18smem_ptr_flag_bitsILi8EEENST_INS5_IJNSA_ILi8EEESH_EEENS5_IJSH_SC_EEEEEEEvNS4_8identityES11_S1B_vS1C_EENS_8epilogue10collective6detail29Sm90TmaWarpSpecializedAdapterINS1F_15DefaultEpilogueISJ_SK_SK_NS1E_6thread17LinearCombinationISJ_Li1EffLNS1J_9ScaleType4KindE0ELNS_15FloatRoundStyleE2ESJ_EENS1_15EpilogueDefaultEEEEEvvEEEEvNT_6ParamsE,(.L_x_146 - _ZN7cutlass13device_kernelINS_4gemm6kernel13GemmUniversalIN4cute5tupleIJiiiiEEENS1_10collective13CollectiveMmaINS1_37MainloopSm90TmaGmmaWarpSpecializedFP8ILi5ENS5_IJNS4_1CILi2EEESB_NSA_ILi1EEEEEENS1_32KernelTmaWarpSpecializedPingpongEEENS5_IJNSA_ILi64EEESG_NSA_ILi32EEEEEENS_12float_e4m3_tENS5_IJlSC_lEEESJ_SK_NS4_8TiledMMAINS4_8MMA_AtomIJNS4_4SM904GMMA30MMA_64x64x32_F32E4M3E4M3_SS_TNILNSO_7ScaleInE1ELSQ_1EEEEEENS4_6LayoutINS5_IJSC_SC_SC_EEENS5_IJNSA_ILi0EEESV_SV_EEEEENS5_IJNS4_10UnderscoreESY_SY_EEEEENS4_23SM90_TMA_LOAD_MULTICASTENS4_14ComposedLayoutINS4_7SwizzleILi1ELi4ELi3EEENS4_18smem_ptr_flag_bitsILi8EEENST_INS5_IJNSA_ILi8EEESH_EEENS5_IJSH_SC_EEEEEEEvNS4_8identityES11_S1B_vS1C_EENS_8epilogue10collective6detail29Sm90TmaWarpSpecializedAdapterINS1F_15DefaultEpilogueISJ_SK_SK_NS1E_6thread17LinearCombinationISJ_Li1EffLNS1J_9ScaleType4KindE0ELNS_15FloatRoundStyleE2ESJ_EENS1_15EpilogueDefaultEEEEEvvEEEEvNT_6ParamsE)
        .other          _ZN7cutlass13device_kernelINS_4gemm6kernel13GemmUniversalIN4cute5tupleIJiiiiEEENS1_10collective13CollectiveMmaINS1_37MainloopSm90TmaGmmaWarpSpecializedFP8ILi5ENS5_IJNS4_1CILi2EEESB_NSA_ILi1EEEEEENS1_32KernelTmaWarpSpecializedPingpongEEENS5_IJNSA_ILi64EEESG_NSA_ILi32EEEEEENS_12float_e4m3_tENS5_IJlSC_lEEESJ_SK_NS4_8TiledMMAINS4_8MMA_AtomIJNS4_4SM904GMMA30MMA_64x64x32_F32E4M3E4M3_SS_TNILNSO_7ScaleInE1ELSQ_1EEEEEENS4_6LayoutINS5_IJSC_SC_SC_EEENS5_IJNSA_ILi0EEESV_SV_EEEEENS5_IJNS4_10UnderscoreESY_SY_EEEEENS4_23SM90_TMA_LOAD_MULTICASTENS4_14ComposedLayoutINS4_7SwizzleILi1ELi4ELi3EEENS4_18smem_ptr_flag_bitsILi8EEENST_INS5_IJNSA_ILi8EEESH_EEENS5_IJSH_SC_EEEEEEEvNS4_8identityES11_S1B_vS1C_EENS_8epilogue10collective6detail29Sm90TmaWarpSpecializedAdapterINS1F_15DefaultEpilogueISJ_SK_SK_NS1E_6thread17LinearCombinationISJ_Li1EffLNS1J_9ScaleType4KindE0ELNS_15FloatRoundStyleE2ESJ_EENS1_15EpilogueDefaultEEEEEvvEEEEvNT_6ParamsE,@"STO_CUDA_ENTRY STV_DEFAULT"
_ZN7cutlass13device_kernelINS_4gemm6kernel13GemmUniversalIN4cute5tupleIJiiiiEEENS1_10collective13CollectiveMmaINS1_37MainloopSm90TmaGmmaWarpSpecializedFP8ILi5ENS5_IJNS4_1CILi2EEESB_NSA_ILi1EEEEEENS1_32KernelTmaWarpSpecializedPingpongEEENS5_IJNSA_ILi64EEESG_NSA_ILi32EEEEEENS_12float_e4m3_tENS5_IJlSC_lEEESJ_SK_NS4_8TiledMMAINS4_8MMA_AtomIJNS4_4SM904GMMA30MMA_64x64x32_F32E4M3E4M3_SS_TNILNSO_7ScaleInE1ELSQ_1EEEEEENS4_6LayoutINS5_IJSC_SC_SC_EEENS5_IJNSA_ILi0EEESV_SV_EEEEENS5_IJNS4_10UnderscoreESY_SY_EEEEENS4_23SM90_TMA_LOAD_MULTICASTENS4_14ComposedLayoutINS4_7SwizzleILi1ELi4ELi3EEENS4_18smem_ptr_flag_bitsILi8EEENST_INS5_IJNSA_ILi8EEESH_EEENS5_IJSH_SC_EEEEEEEvNS4_8identityES11_S1B_vS1C_EENS_8epilogue10collective6detail29Sm90TmaWarpSpecializedAdapterINS1F_15DefaultEpilogueISJ_SK_SK_NS1E_6thread17LinearCombinationISJ_Li1EffLNS1J_9ScaleType4KindE0ELNS_15FloatRoundStyleE2ESJ_EENS1_15EpilogueDefaultEEEEEvvEEEEvNT_6ParamsE:
[----:B------:R-:W-:Y:S01]  /*0000*/  LDC R1, c[0x0][0x28] ;  /* 0x00000a00ff017b82 */ /* 0x000fe20000000800 */
[----:B------:R-:W0:Y:S01]  /*0010*/  S2R R11, SR_TID.X ;  /* 0x00000000000b7919 */ /* 0x000e220000002100 */
[----:B------:R-:W-:Y:S01]  /*0020*/  ELECT P0, URZ, PT ;  /* 0x00000000003f782f */ /* 0x000fe20003800000 */
[----:B------:R-:W-:Y:S01]  /*0030*/  BSSY B0, `(.L_x_0) ;  /* 0x000000f000007945 */ /* 0x000fe20003800000 */
[--C-:B0-----:R-:W-:Y:S02]  /*0040*/  SHF.R.U32.HI R0, RZ, 0x5, R11.reuse ;  /* 0x00000005ff007819 */ /* 0x101fe4000001160b */
[----:B------:R-:W-:-:S03]  /*0050*/  SHF.R.U32.HI R5, RZ, 0x7, R11 ;  /* 0x00000007ff057819 */ /* 0x000fc6000001160b */
[----:B------:R-:W0:Y:S04]  /*0060*/  SHFL.IDX PT, R2, R0, RZ, 0x1f ;  /* 0x00001fff00027589 */ /* 0x000e2800000e0000 */
[----:B------:R1:W2:Y:S01]  /*0070*/  SHFL.IDX PT, R6, R5, RZ, 0x1f ;  /* 0x00001fff05067589 */ /* 0x0002a200000e0000 */
[----:B0-----:R-:W-:-:S13]  /*0080*/  ISETP.NE.OR P0, PT, R2, RZ, !P0 ;  /* 0x000000ff0200720c */ /* 0x001fda0004705670 */
[----:B-12---:R-:W-:Y:S05]  /*0090*/  @P0 BRA `(.L_x_1) ;  /* 0x0000000000200947 */ /* 0x006fea0003800000 */
[----:B------:R-:W-:Y:S02]  /*00a0*/  ULDC.64 UR4, c[0x0][0x198] ;  /* 0x0000660000047ab9 */ /* 0x000fe40000000a00 */
[----:B------:R-:W-:Y:S02]  /*00b0*/  UIADD3 UR6, UP0, UR4, 0xf0, URZ ;  /* 0x000000f004067890 */ /* 0x000fe4000ff1e03f */
[----:B------:R-:W-:Y:S02]  /*00c0*/  UIADD3 UR4, UP1, UR4, 0x1f0, URZ ;  /* 0x000001f004047890 */ /* 0x000fe4000ff3e03f */
[----:B------:R-:W-:Y:S02]  /*00d0*/  UIADD3.X UR7, URZ, UR5, URZ, UP0, !UPT ;  /* 0x000000053f077290 */ /* 0x000fe400087fe43f */
[----:B------:R-:W-:-:S07]  /*00e0*/  UIADD3.X UR5, URZ, UR5, URZ, UP1, !UPT ;  /* 0x000000053f057290 */ /* 0x000fce0008ffe43f */
[----:B------:R0:W-:Y:S02]  /*00f0*/  UTMACCTL.PF [UR6] ;  /* 0x00000000060079b9 */ /* 0x0001e40008040000 */
[----:B------:R0:W-:Y:S02]  /*0100*/  UTMACCTL.PF [UR4] ;  /* 0x00000000040079b9 */ /* 0x0001e40008040000 */
[----:B0-----:R-:W-:Y:S01]  /*0110*/  NOP ;  /* 0x0000000000007918 */ /* 0x001fe20000000000 */
.L_x_1:
[----:B------:R-:W-:Y:S05]  /*0120*/  BSYNC B0 ;  /* 0x0000000000007941 */ /* 0x000fea0003800000 */
.L_x_0:
[----:B------:R-:W0:Y:S02]  /*0130*/  SHFL.IDX PT, R7, R0, RZ, 0x1f ;  /* 0x00001fff00077589 */ /* 0x000e2400000e0000 */
[----:B0-----:R-:W-:-:S13]  /*0140*/  ISETP.NE.AND P0, PT, R7, RZ, PT ;  /* 0x000000ff0700720c */ /* 0x001fda0003f05270 */
[----:B------:R-:W-:Y:S05]  /*0150*/  @P0 BRA `(.L_x_2) ;  /* 0x0000000000600947 */ /* 0x000fea0003800000 */
[----:B------:R-:W0:Y:S01]  /*0160*/  S2UR UR8, SR_CgaCtaId ;  /* 0x00000000000879c3 */ /* 0x000e220000008800 */
[----:B------:R-:W-:Y:S01]  /*0170*/  UMOV UR4, 0x400 ;  /* 0x0000040000047882 */ /* 0x000fe20000000000 */
[----:B------:R-:W-:Y:S01]  /*0180*/  UMOV UR5, 0x1 ;  /* 0x0000000100057882 */ /* 0x000fe20000000000 */
[----:B------:R-:W-:Y:S01]  /*0190*/  UMOV UR6, 0x3 ;  /* 0x0000000300067882 */ /* 0x000fe20000000000 */
[----:B------:R-:W-:Y:S01]  /*01a0*/  ELECT P0, URZ, PT ;  /* 0x00000000003f782f */ /* 0x000fe20003800000 */
[----:B------:R-:W-:-:S04]  /*01b0*/  UIADD3 UR6, -UR6, 0x100000, URZ ;  /* 0x0010000006067890 */ /* 0x000fc8000fffe13f */
[----:B------:R-:W-:Y:S02]  /*01c0*/  USHF.L.U32 UR7, UR6, 0xb, URZ ;  /* 0x0000000b06077899 */ /* 0x000fe4000800063f */
[----:B------:R-:W-:Y:S02]  /*01d0*/  USHF.L.U32 UR6, UR6, 0x1, URZ ;  /* 0x0000000106067899 */ /* 0x000fe4000800063f */
[----:B0-----:R-:W-:Y:S02]  /*01e0*/  ULEA UR8, UR8, UR4, 0x18 ;  /* 0x0000000408087291 */ /* 0x001fe4000f8ec03f */
[----:B------:R-:W-:-:S04]  /*01f0*/  UIADD3 UR4, -UR5, 0x100000, URZ ;  /* 0x0010000005047890 */ /* 0x000fc8000fffe13f */
[----:B------:R-:W-:Y:S02]  /*0200*/  USHF.L.U32 UR5, UR4, 0xb, URZ ;  /* 0x0000000b04057899 */ /* 0x000fe4000800063f */
[----:B------:R-:W-:Y:S01]  /*0210*/  USHF.L.U32 UR4, UR4, 0x1, URZ ;  /* 0x0000000104047899 */ /* 0x000fe2000800063f */
[----:B------:R-:W0:Y:S11]  /*0220*/  FENCE.VIEW.ASYNC.S ;  /* 0x00000000000073c6 */ /* 0x000e360000000000 */
[----:B0-----:R0:W1:Y:S01]  /*0230*/  SYNCS.EXCH.64 URZ, [UR8], UR4 ;  /* 0x00000004083f75b2 */ /* 0x0010620008000100 */
[----:B------:R0:W2:Y:S01]  /*0240*/  SYNCS.EXCH.64 URZ, [UR8+0x28], UR6 ;  /* 0x00002806083f75b2 */ /* 0x0000a20008000100 */
[----:B------:R0:W3:Y:S01]  /*0250*/  SYNCS.EXCH.64 URZ, [UR8+0x8], UR4 ;  /* 0x00000804083f75b2 */ /* 0x0000e20008000100 */
[----:B------:R0:W4:Y:S01]  /*0260*/  SYNCS.EXCH.64 URZ, [UR8+0x30], UR6 ;  /* 0x00003006083f75b2 */ /* 0x0001220008000100 */
[----:B------:R0:W0:Y:S01]  /*0270*/  SYNCS.EXCH.64 URZ, [UR8+0x10], UR4 ;  /* 0x00001004083f75b2 */ /* 0x0000220008000100 */
[----:B------:R0:W0:Y:S01]  /*0280*/  SYNCS.EXCH.64 URZ, [UR8+0x38], UR6 ;  /* 0x00003806083f75b2 */ /* 0x0000220008000100 */
[----:B------:R0:W0:Y:S01]  /*0290*/  SYNCS.EXCH.64 URZ, [UR8+0x18], UR4 ;  /* 0x00001804083f75b2 */ /* 0x0000220008000100 */
[----:B------:R0:W0:Y:S01]  /*02a0*/  SYNCS.EXCH.64 URZ, [UR8+0x40], UR6 ;  /* 0x00004006083f75b2 */ /* 0x0000220008000100 */
[----:B------:R0:W0:Y:S01]  /*02b0*/  SYNCS.EXCH.64 URZ, [UR8+0x20], UR4 ;  /* 0x00002004083f75b2 */ /* 0x0000220008000100 */
[----:B------:R0:W0:Y:S01]  /*02c0*/  SYNCS.EXCH.64 URZ, [UR8+0x48], UR6 ;  /* 0x00004806083f75b2 */ /* 0x0000220008000100 */
[----:B------:R-:W-:Y:S01]  /*02d0*/  NOP ;  /* 0x0000000000007918 */ /* 0x000fe20000000000 */
.L_x_2:
[----:B------:R-:W5:Y:S01]  /*02e0*/  SHFL.IDX PT, R3, R0, RZ, 0x1f ;  /* 0x00001fff00037589 */ /* 0x000f6200000e0000 */
[----:B------:R-:W-:Y:S01]  /*02f0*/  SHF.R.S32.HI R4, RZ, 0x1f, R11 ;  /* 0x0000001fff047819 */ /* 0x000fe2000001140b */
[----:B------:R-:W1:Y:S01]  /*0300*/  S2UR UR12, SR_CTAID.X ;  /* 0x00000000000c79c3 */ /* 0x000e620000002500 */
[----:B------:R-:W-:Y:S01]  /*0310*/  ELECT P0, URZ, PT ;  /* 0x00000000003f782f */ /* 0x000fe20003800000 */
[----:B------:R1:W2:Y:S01]  /*0320*/  SHFL.IDX PT, R8, R0, RZ, 0x1f ;  /* 0x00001fff00087589 */ /* 0x0002a200000e0000 */
[----:B------:R-:W-:Y:S02]  /*0330*/  LEA.HI R4, R4, R11, RZ, 0x7 ;  /* 0x0000000b04047211 */ /* 0x000fe400078f38ff */
[----:B------:R-:W-:Y:S01]  /*0340*/  ELECT P1, URZ, PT ;  /* 0x00000000003f782f */ /* 0x000fe20003820000 */
[----:B------:R-:W-:Y:S01]  /*0350*/  NOP ;  /* 0x0000000000007918 */ /* 0x000fe20000000000 */
[----:B------:R-:W3:Y:S01]  /*0360*/  S2R R16, SR_CTAID.Y ;  /* 0x0000000000107919 */ /* 0x000ee20000002600 */
[----:B------:R-:W-:Y:S01]  /*0370*/  LOP3.LUT R4, R4, 0xffffff80, RZ, 0xc0, !PT ;  /* 0xffffff8004047812 */ /* 0x000fe200078ec0ff */
[----:B0-----:R-:W-:Y:S01]  /*0380*/  ULDC UR4, c[0x0][0x150] ;  /* 0x0000540000047ab9 */ /* 0x001fe20000000800 */
[----:B------:R-:W0:Y:S01]  /*0390*/  LDC R12, c[0x0][0x144] ;  /* 0x00005100ff0c7b82 */ /* 0x000e220000000800 */
[----:B------:R4:W0:Y:S01]  /*03a0*/  SHFL.IDX PT, R14, R5, RZ, 0x1f ;  /* 0x00001fff050e7589 */ /* 0x00082200000e0000 */
[----:B------:R-:W-:Y:S01]  /*03b0*/  UMOV UR11, 0x80 ;  /* 0x00000080000b7882 */ /* 0x000fe20000000000 */
[----:B------:R-:W-:Y:S01]  /*03c0*/  IMAD.IADD R10, R11, 0x1, -R4 ;  /* 0x000000010b0a7824 */ /* 0x000fe200078e0a04 */
[----:B------:R-:W-:Y:S01]  /*03d0*/  NOP ;  /* 0x0000000000007918 */ /* 0x000fe20000000000 */
[C---:B------:R-:W-:Y:S01]  /*03e0*/  VIADD R38, R6.reuse, 0xffffffff ;  /* 0xffffffff06267836 */ /* 0x040fe20000000000 */
[----:B------:R-:W-:-:S02]  /*03f0*/  ISETP.NE.AND P5, PT, R6, RZ, PT ;  /* 0x000000ff0600720c */ /* 0x000fc40003fa5270 */
[----:B------:R-:W-:Y:S01]  /*0400*/  SHF.R.S32.HI R19, RZ, 0x1f, R10 ;  /* 0x0000001fff137819 */ /* 0x000fe2000001140a */
[----:B------:R-:W0:Y:S01]  /*0410*/  LDC R13, c[0x0][0x140] ;  /* 0x00005000ff0d7b82 */ /* 0x000e220000000800 */
[----:B------:R-:W-:Y:S02]  /*0420*/  ISETP.GE.U32.AND P6, PT, R38, 0x2, PT ;  /* 0x000000022600780c */ /* 0x000fe40003fc6070 */
[----:B-----5:R-:W-:Y:S02]  /*0430*/  ISETP.NE.OR P0, PT, R3, RZ, !P0 ;  /* 0x000000ff0300720c */ /* 0x020fe40004705670 */
[----:B------:R-:W-:Y:S02]  /*0440*/  LEA.HI R3, R19, R10, RZ, 0x3 ;  /* 0x0000000a13037211 */ /* 0x000fe400078f18ff */
[----:B-1----:R-:W-:Y:S01]  /*0450*/  I2FP.F32.U32 R4, UR12 ;  /* 0x0000000c00047c45 */ /* 0x002fe20008201000 */
[----:B------:R-:W1:Y:S01]  /*0460*/  LDC R27, c[0x0][0x148] ;  /* 0x00005200ff1b7b82 */ /* 0x000e620000000800 */
[----:B------:R-:W-:-:S02]  /*0470*/  SHF.R.S32.HI R0, RZ, 0x3, R3 ;  /* 0x00000003ff007819 */ /* 0x000fc40000011403 */
[----:B--2---:R-:W-:Y:S01]  /*0480*/  ISETP.NE.OR P1, PT, R8, RZ, !P1 ;  /* 0x000000ff0800720c */ /* 0x004fe20004f25670 */
[----:B------:R-:W-:Y:S01]  /*0490*/  FMUL R9, R4, UR4 ;  /* 0x0000000404097c20 */ /* 0x000fe20008400000 */
[----:B------:R-:W-:Y:S01]  /*04a0*/  SHF.R.S32.HI R3, RZ, 0x1f, R3 ;  /* 0x0000001fff037819 */ /* 0x000fe20000011403 */
[----:B------:R-:W-:Y:S01]  /*04b0*/  ULDC UR4, c[0x0][0x154] ;  /* 0x0000550000047ab9 */ /* 0x000fe20000000800 */
[----:B------:R-:W-:Y:S01]  /*04c0*/  SHF.R.S32.HI R8, RZ, 0x1f, R7 ;  /* 0x0000001fff087819 */ /* 0x000fe20000011407 */
[----:B------:R-:W-:Y:S01]  /*04d0*/  VOTEU.ALL UP1, P0 ;  /* 0x00000000003f7886 */ /* 0x000fe20000020000 */
[----:B------:R-:W-:Y:S01]  /*04e0*/  LEA.HI R4, R3, R0, RZ, 0x2 ;  /* 0x0000000003047211 */ /* 0x000fe200078f10ff */
[----:B------:R-:W2:Y:S01]  /*04f0*/  F2I.U32.TRUNC.NTZ R9, R9 ;  /* 0x0000000900097305 */ /* 0x000ea2000020f000 */
[----:B------:R-:W-:Y:S01]  /*0500*/  LEA.HI R8, R8, R7, RZ, 0x2 ;  /* 0x0000000708087211 */ /* 0x000fe200078f10ff */
[----:B------:R-:W-:Y:S01]  /*0510*/  VOTEU.ALL UP0, P0 ;  /* 0x00000000003f7886 */ /* 0x000fe20000000000 */
[----:B------:R-:W-:Y:S01]  /*0520*/  SHF.R.S32.HI R3, RZ, 0x1f, R2 ;  /* 0x0000001fff037819 */ /* 0x000fe20000011402 */
[----:B------:R-:W5:Y:S01]  /*0530*/  @!UP1 S2UR UR7, SR_CgaCtaId ;  /* 0x00000000000799c3 */ /* 0x000f620000008800 */
[----:B----4-:R-:W-:Y:S01]  /*0540*/  LOP3.LUT R5, R4, 0xfffffffc, RZ, 0xc0, !PT ;  /* 0xfffffffc04057812 */ /* 0x010fe200078ec0ff */
[----:B------:R-:W-:Y:S01]  /*0550*/  VOTEU.ALL UP2, P1 ;  /* 0x00000000003f7886 */ /* 0x000fe20000840000 */
[----:B------:R-:W-:Y:S01]  /*0560*/  LOP3.LUT R8, R8, 0x3ffffffc, RZ, 0xc0, !PT ;  /* 0x3ffffffc08087812 */ /* 0x000fe200078ec0ff */
[----:B------:R-:W-:Y:S01]  /*0570*/  @!UP1 UMOV UR6, 0x400 ;  /* 0x0000040000069882 */ /* 0x000fe20000000000 */
[----:B------:R-:W-:Y:S01]  /*0580*/  LEA.HI R3, R3, R2, RZ, 0x2 ;  /* 0x0000000203037211 */ /* 0x000fe200078f10ff */
[----:B------:R-:W-:Y:S01]  /*0590*/  IMAD.IADD R5, R0, 0x1, -R5 ;  /* 0x0000000100057824 */ /* 0x000fe200078e0a05 */
[----:B------:R-:W-:Y:S01]  /*05a0*/  @!UP2 UMOV UR9, 0x400 ;  /* 0x000004000009a882 */ /* 0x000fe20000000000 */
[----:B------:R-:W-:Y:S01]  /*05b0*/  IMAD.IADD R8, R7, 0x1, -R8 ;  /* 0x0000000107087824 */ /* 0x000fe200078e0a08 */
[----:B------:R-:W-:Y:S01]  /*05c0*/  LOP3.LUT R3, R3, 0xfffffffc, RZ, 0xc0, !PT ;  /* 0xfffffffc03037812 */ /* 0x000fe200078ec0ff */
[----:B------:R-:W4:Y:S01]  /*05d0*/  @!UP2 S2UR UR10, SR_CgaCtaId ;  /* 0x00000000000aa9c3 */ /* 0x000f220000008800 */
[----:B--2---:R-:W-:Y:S01]  /*05e0*/  IMAD.MOV R9, RZ, RZ, -R9 ;  /* 0x000000ffff097224 */ /* 0x004fe200078e0a09 */
[----:B------:R-:W-:Y:S01]  /*05f0*/  VOTEU.ALL UP3, P1 ;  /* 0x00000000003f7886 */ /* 0x000fe20000860000 */
[----:B------:R-:W-:Y:S01]  /*0600*/  IMAD R5, R8, 0x4, R5 ;  /* 0x0000000408057824 */ /* 0x000fe200078e0205 */
[----:B------:R-:W-:Y:S01]  /*0610*/  VOTEU.ALL UP4, P1 ;  /* 0x00000000003f7886 */ /* 0x000fe20000880000 */
[----:B------:R-:W-:Y:S01]  /*0620*/  IMAD.IADD R18, R2, 0x1, -R3 ;  /* 0x0000000102127824 */ /* 0x000fe200078e0a03 */
[----:B---3--:R-:W-:Y:S01]  /*0630*/  I2FP.F32.U32 R2, R16 ;  /* 0x0000001000027245 */ /* 0x008fe20000201000 */
[----:B0-----:R-:W-:Y:S01]  /*0640*/  IMAD R25, R12, R9, UR12 ;  /* 0x0000000c0c197e24 */ /* 0x001fe2000f8e0209 */
[C---:B------:R-:W-:Y:S01]  /*0650*/  LEA.HI R0, R5.reuse, R5, RZ, 0x1 ;  /* 0x0000000505007211 */ /* 0x040fe200078f08ff */
[C---:B------:R-:W-:Y:S01]  /*0660*/  IMAD.SHL.U32 R12, R5.reuse, 0x4, RZ ;  /* 0x00000004050c7824 */ /* 0x040fe200078e00ff */
[----:B------:R-:W-:Y:S01]  /*0670*/  VOTEU.ALL UP5, P1 ;  /* 0x00000000003f7886 */ /* 0x000fe200008a0000 */
[----:B------:R-:W-:Y:S01]  /*0680*/  FMUL R2, R2, UR4 ;  /* 0x0000000402027c20 */ /* 0x000fe20008400000 */
[----:B------:R-:W-:Y:S01]  /*0690*/  LOP3.LUT R0, R0, 0xfffffffe, RZ, 0xc0, !PT ;  /* 0xfffffffe00007812 */ /* 0x000fe200078ec0ff */
[----:B------:R-:W-:Y:S01]  /*06a0*/  UMOV UR4, 0x20 ;  /* 0x0000002000047882 */ /* 0x000fe20000000000 */
[----:B-----5:R-:W-:Y:S01]  /*06b0*/  @!UP1 ULEA UR8, UR7, UR6, 0x18 ;  /* 0x0000000607089291 */ /* 0x020fe2000f8ec03f */
[----:B------:R-:W-:Y:S01]  /*06c0*/  LOP3.LUT R12, R5, 0xc, R12, 0x78, !PT ;  /* 0x0000000c050c7812 */ /* 0x000fe200078e780c */
[----:B------:R-:W-:-:S04]  /*06d0*/  @!UP1 UIADD3 UR4, -UR4, 0x100000, URZ ;  /* 0x0010000004049890 */ /* 0x000fc8000fffe13f */
[----:B------:R-:W-:Y:S02]  /*06e0*/  @!UP1 USHF.L.U32 UR5, UR4, 0xb, URZ ;  /* 0x0000000b04059899 */ /* 0x000fe4000800063f */
[----:B------:R-:W-:Y:S01]  /*06f0*/  @!UP1 USHF.L.U32 UR4, UR4, 0x1, URZ ;  /* 0x0000000104049899 */ /* 0x000fe2000800063f */
[----:B------:R-:W-:Y:S01]  /*0700*/  IMAD.IADD R0, R5, 0x1, -R0 ;  /* 0x0000000105007824 */ /* 0x000fe200078e0a00 */
[----:B------:R-:W0:Y:S01]  /*0710*/  F2I.U32.TRUNC.NTZ R2, R2 ;  /* 0x0000000200027305 */ /* 0x000e22000020f000 */
[----:B------:R-:W-:-:S04]  /*0720*/  @!UP2 UIADD3 UR6, -UR11, 0x100000, URZ ;  /* 0x001000000b06a890 */ /* 0x000fc8000fffe13f */
[----:B------:R-:W-:Y:S02]  /*0730*/  @!UP2 USHF.L.U32 UR7, UR6, 0xb, URZ ;  /* 0x0000000b0607a899 */ /* 0x000fe4000800063f */
[----:B------:R-:W-:Y:S01]  /*0740*/  @!UP2 USHF.L.U32 UR6, UR6, 0x1, URZ ;  /* 0x000000010606a899 */ /* 0x000fe2000800063f */
[----:B------:R-:W-:Y:S01]  /*0750*/  ISETP.EQ.U32.AND P2, PT, R13, 0x1, PT ;  /* 0x000000010d00780c */ /* 0x000fe20003f42070 */
[----:B------:R-:W-:Y:S01]  /*0760*/  VOTEU.ALL UP1, P0 ;  /* 0x00000000003f7886 */ /* 0x000fe20000020000 */
[----:B------:R-:W-:Y:S01]  /*0770*/  ISETP.NE.AND P3, PT, R0, R25, PT ;  /* 0x000000190000720c */ /* 0x000fe20003f65270 */
[----:B------:R-:W-:Y:S01]  /*0780*/  IMAD.MOV.U32 R13, RZ, RZ, 0x1 ;  /* 0x00000001ff0d7424 */ /* 0x000fe200078e00ff */
[----:B----4-:R-:W-:Y:S01]  /*0790*/  @!UP2 ULEA UR9, UR10, UR9, 0x18 ;  /* 0x000000090a09a291 */ /* 0x010fe2000f8ec03f */
[----:B------:R-:W-:Y:S01]  /*07a0*/  LOP3.LUT P0, RZ, R10, 0x7, RZ, 0xc0, !PT ;  /* 0x000000070aff7812 */ /* 0x000fe2000780c0ff */
[----:B------:R-:W-:Y:S01]  /*07b0*/  VOTEU.ALL UP2, P1 ;  /* 0x00000000003f7886 */ /* 0x000fe20000840000 */
[----:B------:R-:W-:Y:S01]  /*07c0*/  ISETP.NE.AND P1, PT, R18, 0x3, PT ;  /* 0x000000031200780c */ /* 0x000fe20003f25270 */
[----:B------:R-:W2:Y:S02]  /*07d0*/  FENCE.VIEW.ASYNC.S ;  /* 0x00000000000073c6 */ /* 0x000ea40000000000 */
[----:B--2---:R2:W3:Y:S01]  /*07e0*/  @!UP0 SYNCS.EXCH.64 URZ, [UR8+0x80], UR4 ;  /* 0x00008004083f85b2 */ /* 0x0044e20008000100 */
[----:B------:R-:W-:-:S02]  /*07f0*/  ISETP.LT.U32.AND P0, PT, R12, 0x4, !P0 ;  /* 0x000000040c00780c */ /* 0x000fc40004701070 */
[----:B------:R-:W-:Y:S01]  /*0800*/  ISETP.EQ.OR P1, PT, R18, RZ, !P1 ;  /* 0x000000ff1200720c */ /* 0x000fe20004f22670 */
[----:B0-----:R-:W-:Y:S01]  /*0810*/  IMAD.MOV R24, RZ, RZ, -R2 ;  /* 0x000000ffff187224 */ /* 0x001fe200078e0a02 */
[----:B------:R-:W-:Y:S02]  /*0820*/  R2UR UR15, R14 ;  /* 0x000000000e0f72ca */ /* 0x000fe400000e0000 */
[----:B------:R-:W-:Y:S01]  /*0830*/  @P3 LEA.HI R0, R12, R12, RZ, 0x1 ;  /* 0x0000000c0c003211 */ /* 0x000fe200078f08ff */
[----:B-1----:R-:W-:Y:S01]  /*0840*/  IMAD R3, R27, R24, R16 ;  /* 0x000000181b037224 */ /* 0x002fe200078e0210 */
[----:B------:R-:W-:Y:S02]  /*0850*/  ISETP.EQ.AND P1, PT, R6, RZ, P1 ;  /* 0x000000ff0600720c */ /* 0x000fe40000f22270 */
[----:B------:R-:W-:Y:S02]  /*0860*/  @P3 SHF.R.S32.HI R0, RZ, 0x1, R0 ;  /* 0x00000001ff003819 */ /* 0x000fe40000011400 */
[----:B------:R-:W-:Y:S01]  /*0870*/  SEL R7, RZ, 0x1, !P1 ;  /* 0x00000001ff077807 */ /* 0x000fe20004800000 */
[----:B------:R2:W0:Y:S01]  /*0880*/  @!UP1 SYNCS.EXCH.64 URZ, [UR8+0x88], UR4 ;  /* 0x00008804083f95b2 */ /* 0x0004220008000100 */
[----:B------:R-:W-:Y:S01]  /*0890*/  @P3 ISETP.NE.AND P4, PT, R0, R3, PT ;  /* 0x000000030000320c */ /* 0x000fe20003f85270 */
[----:B------:R-:W-:Y:S01]  /*08a0*/  NOP ;  /* 0x0000000000007918 */ /* 0x000fe20000000000 */
[----:B------:R-:W-:-:S02]  /*08b0*/  SEL R0, RZ, 0x1, !P0 ;  /* 0x00000001ff007807 */ /* 0x000fc40004000000 */
[----:B------:R-:W-:Y:S02]  /*08c0*/  @P3 SEL R13, RZ, 0x1, P4 ;  /* 0x00000001ff0d3807 */ /* 0x000fe40002000000 */
[----:B------:R-:W-:Y:S02]  /*08d0*/  SEL R7, R7, 0x2, P6 ;  /* 0x0000000207077807 */ /* 0x000fe40003000000 */
[----:B------:R-:W-:Y:S01]  /*08e0*/  LOP3.LUT R13, R13, R0, RZ, 0xc0, !PT ;  /* 0x000000000d0d7212 */ /* 0x000fe200078ec0ff */
[----:B------:R2:W1:Y:S01]  /*08f0*/  @!UP2 SYNCS.EXCH.64 URZ, [UR9+0x60], UR6 ;  /* 0x00006006093fa5b2 */ /* 0x0004620008000100 */
[----:B------:R2:W4:Y:S01]  /*0900*/  @!UP3 SYNCS.EXCH.64 URZ, [UR9+0x68], UR6 ;  /* 0x00006806093fb5b2 */ /* 0x0005220008000100 */
[----:B------:R2:W0:Y:S01]  /*0910*/  @!UP4 SYNCS.EXCH.64 URZ, [UR9+0x70], UR6 ;  /* 0x00007006093fc5b2 */ /* 0x0004220008000100 */
[----:B------:R2:W0:Y:S01]  /*0920*/  @!UP5 SYNCS.EXCH.64 URZ, [UR9+0x78], UR6 ;  /* 0x00007806093fd5b2 */ /* 0x0004220008000100 */
[----:B------:R-:W-:Y:S01]  /*0930*/  NOP ;  /* 0x0000000000007918 */ /* 0x000fe20000000000 */
[----:B--23--:R-:W-:Y:S05]  /*0940*/  @!P2 BRA `(.L_x_3) ;  /* 0x000000000008a947 */ /* 0x00cfea0003800000 */
[----:B01--4-:R-:W-:Y:S01]  /*0950*/  UCGABAR_ARV ;  /* 0x00000000000079c7 */ /* 0x013fe20008000000 */
[----:B------:R-:W-:Y:S05]  /*0960*/  BRA `(.L_x_4) ;  /* 0x0000000000047947 */ /* 0x000fea0003800000 */
.L_x_3:
[----:B01--4-:R-:W-:Y:S01]  /*0970*/  NOP ;  /* 0x0000000000007918 */ /* 0x013fe20000000000 */
.L_x_4:
[----:B------:R-:W-:Y:S01]  /*0980*/  ULDC.64 UR4, c[0x0][0x598] ;  /* 0x0001660000047ab9 */ /* 0x000fe20000000a00 */
[----:B------:R-:W-:Y:S01]  /*0990*/  ULDC.64 UR20, c[0x0][0x208] ;  /* 0x0000820000147ab9 */ /* 0x000fe20000000a00 */
[----:B------:R-:W-:-:S04]  /*09a0*/  ISETP.NE.U32.AND P0, PT, RZ, UR4, PT ;  /* 0x00000004ff007c0c */ /* 0x000fc8000bf05070 */
[----:B------:R-:W-:-:S13]  /*09b0*/  ISETP.NE.AND.EX P0, PT, RZ, UR5, PT, P0 ;  /* 0x00000005ff007c0c */ /* 0x000fda000bf05300 */
[----:B------:R-:W-:Y:S05]  /*09c0*/  @!P0 BRA `(.L_x_5) ;  /* 0x00000000001c8947 */ /* 0x000fea0003800000 */
[----:B------:R-:W0:Y:S02]  /*09d0*/  LDC.64 R2, c[0x0][0x598] ;  /* 0x00016600ff027b82 */ /* 0x000e240000000a00 */
[----:B0-----:R-:W2:Y:S02]  /*09e0*/  LDG.E.64 R2, desc[UR20][R2.64] ;  /* 0x0000001402027981 */ /* 0x001ea4000c1e1b00 */
[----:B--2---:R-:W-:-:S04]  /*09f0*/  ISETP.NE.U32.AND P0, PT, R2, RZ, PT ;  /* 0x000000ff0200720c */ /* 0x004fc80003f05070 */
[----:B------:R-:W-:-:S13]  /*0a00*/  ISETP.NE.AND.EX P0, PT, R3, RZ, PT, P0 ;  /* 0x000000ff0300720c */ /* 0x000fda0003f05300 */
[----:B------:R-:W-:Y:S05]  /*0a10*/  @!P0 BRA `(.L_x_5) ;  /* 0x0000000000088947 */ /* 0x000fea0003800000 */
[----:B------:R0:W5:Y:S01]  /*0a20*/  LD.E R14, desc[UR20][R2.64] ;  /* 0x00000014020e7980 */ /* 0x000162000c101900 */
[----:B------:R-:W-:Y:S05]  /*0a30*/  BRA `(.L_x_6) ;  /* 0x0000000000207947 */ /* 0x000fea0003800000 */
.L_x_5:
[----:B------:R-:W-:Y:S02]  /*0a40*/  ULDC.64 UR4, c[0x0][0x588] ;  /* 0x0001620000047ab9 */ /* 0x000fe40000000a00 */
[----:B------:R-:W-:-:S04]  /*0a50*/  ISETP.NE.U32.AND P0, PT, RZ, UR4, PT ;  /* 0x00000004ff007c0c */ /* 0x000fc8000bf05070 */
[----:B------:R-:W-:-:S13]  /*0a60*/  ISETP.NE.AND.EX P0, PT, RZ, UR5, PT, P0 ;  /* 0x00000005ff007c0c */ /* 0x000fda000bf05300 */
[----:B------:R-:W-:Y:S05]  /*0a70*/  @!P0 BRA `(.L_x_7) ;  /* 0x00000000000c8947 */ /* 0x000fea0003800000 */
[----:B------:R-:W0:Y:S02]  /*0a80*/  LDC.64 R14, c[0x0][0x588] ;  /* 0x00016200ff0e7b82 */ /* 0x000e240000000a00 */
[----:B0-----:R1:W5:Y:S01]  /*0a90*/  LDG.E R14, desc[UR20][R14.64] ;  /* 0x000000140e0e7981 */ /* 0x001362000c1e1900 */
[----:B------:R-:W-:Y:S05]  /*0aa0*/  BRA `(.L_x_6) ;  /* 0x0000000000047947 */ /* 0x000fea0003800000 */
.L_x_7:
[----:B------:R-:W2:Y:S02]  /*0ab0*/  LDC R14, c[0x0][0x580] ;  /* 0x00016000ff0e7b82 */ /* 0x000ea40000000800 */
.L_x_6:
[----:B------:R-:W-:Y:S02]  /*0ac0*/  ULDC.64 UR4, c[0x0][0x5a0] ;  /* 0x0001680000047ab9 */ /* 0x000fe40000000a00 */
[----:B------:R-:W-:-:S04]  /*0ad0*/  ISETP.NE.U32.AND P0, PT, RZ, UR4, PT ;  /* 0x00000004ff007c0c */ /* 0x000fc8000bf05070 */
[----:B------:R-:W-:-:S13]  /*0ae0*/  ISETP.NE.AND.EX P0, PT, RZ, UR5, PT, P0 ;  /* 0x00000005ff007c0c */ /* 0x000fda000bf05300 */
[----:B------:R-:W-:Y:S05]  /*0af0*/  @!P0 BRA `(.L_x_8) ;  /* 0x00000000001c8947 */ /* 0x000fea0003800000 */
[----:B0-----:R-:W0:Y:S02]  /*0b00*/  LDC.64 R2, c[0x0][0x5a0] ;  /* 0x00016800ff027b82 */ /* 0x001e240000000a00 */
[----:B0-----:R-:W3:Y:S02]  /*0b10*/  LDG.E.64 R2, desc[UR20][R2.64] ;  /* 0x0000001402027981 */ /* 0x001ee4000c1e1b00 */
[----:B---3--:R-:W-:-:S04]  /*0b20*/  ISETP.NE.U32.AND P0, PT, R2, RZ, PT ;  /* 0x000000ff0200720c */ /* 0x008fc80003f05070 */
[----:B------:R-:W-:-:S13]  /*0b30*/  ISETP.NE.AND.EX P0, PT, R3, RZ, PT, P0 ;  /* 0x000000ff0300720c */ /* 0x000fda0003f05300 */
[----:B------:R-:W-:Y:S05]  /*0b40*/  @!P0 BRA `(.L_x_8) ;  /* 0x0000000000088947 */ /* 0x000fea0003800000 */
[----:B-1----:R0:W5:Y:S01]  /*0b50*/  LD.E R15, desc[UR20][R2.64] ;  /* 0x00000014020f7980 */ /* 0x002162000c101900 */
[----:B------:R-:W-:Y:S05]  /*0b60*/  BRA `(.L_x_9) ;  /* 0x0000000000207947 */ /* 0x000fea0003800000 */
.L_x_8:
[----:B------:R-:W-:Y:S02]  /*0b70*/  ULDC.64 UR4, c[0x0][0x590] ;  /* 0x0001640000047ab9 */ /* 0x000fe40000000a00 */
[----:B------:R-:W-:-:S04]  /*0b80*/  ISETP.NE.U32.AND P0, PT, RZ, UR4, PT ;  /* 0x00000004ff007c0c */ /* 0x000fc8000bf05070 */
[----:B------:R-:W-:-:S13]  /*0b90*/  ISETP.NE.AND.EX P0, PT, RZ, UR5, PT, P0 ;  /* 0x00000005ff007c0c */ /* 0x000fda000bf05300 */
[----:B------:R-:W-:Y:S05]  /*0ba0*/  @!P0 BRA `(.L_x_10) ;  /* 0x00000000000c8947 */ /* 0x000fea0003800000 */
[----:B0-----:R-:W1:Y:S02]  /*0bb0*/  LDC.64 R2, c[0x0][0x590] ;  /* 0x00016400ff027b82 */ /* 0x001e640000000a00 */
[----:B-1----:R1:W5:Y:S01]  /*0bc0*/  LDG.E R15, desc[UR20][R2.64] ;  /* 0x00000014020f7981 */ /* 0x002362000c1e1900 */
[----:B------:R-:W-:Y:S05]  /*0bd0*/  BRA `(.L_x_9) ;  /* 0x0000000000047947 */ /* 0x000fea0003800000 */
.L_x_10:
[----:B-1----:R-:W3:Y:S02]  /*0be0*/  LDC R15, c[0x0][0x584] ;  /* 0x00016100ff0f7b82 */ /* 0x002ee40000000800 */
.L_x_9:
[----:B------:R-:W4:Y:S01]  /*0bf0*/  LDC R0, c[0x0][0x65c] ;  /* 0x00019700ff007b82 */ /* 0x000f220000000800 */
[----:B------:R-:W-:Y:S01]  /*0c00*/  ULDC UR8, c[0x0][0x28c] ;  /* 0x0000a30000087ab9 */ /* 0x000fe20000000800 */
[----:B------:R-:W-:Y:S01]  /*0c10*/  ISETP.NE.AND P0, PT, R6, 0x2, PT ;  /* 0x000000020600780c */ /* 0x000fe20003f05270 */
[----:B------:R-:W-:Y:S01]  /*0c20*/  UIADD3 UR8, UR8, 0x1f, URZ ;  /* 0x0000001f08087890 */ /* 0x000fe2000fffe03f */
[----:B------:R-:W-:Y:S01]  /*0c30*/  IMAD.U32 R4, RZ, RZ, UR12 ;  /* 0x0000000cff047e24 */ /* 0x000fe2000f8e00ff */
[----:B------:R-:W-:Y:S01]  /*0c40*/  UMOV UR5, URZ ;  /* 0x0000003f00057c82 */ /* 0x000fe20008000000 */
[----:B------:R-:W-:Y:S01]  /*0c50*/  UMOV UR4, URZ ;  /* 0x0000003f00047c82 */ /* 0x000fe20008000000 */
[----:B------:R-:W-:-:S04]  /*0c60*/  USHF.R.S32.HI UR9, URZ, 0x1f, UR8 ;  /* 0x0000001f3f097899 */ /* 0x000fc80008011408 */
[----:B------:R-:W-:-:S04]  /*0c70*/  ULEA.HI UR9, UR9, UR8, URZ, 0x5 ;  /* 0x0000000809097291 */ /* 0x000fc8000f8f283f */
[----:B------:R-:W-:Y:S01]  /*0c80*/  USHF.R.S32.HI UR13, URZ, 0x5, UR9 ;  /* 0x000000053f0d7899 */ /* 0x000fe20008011409 */
[----:B----4-:R-:W-:-:S13]  /*0c90*/  ISETP.NE.AND P4, PT, R0, 0x1, PT ;  /* 0x000000010000780c */ /* 0x010fda0003f85270 */
[----:B01----:R-:W0:Y:S01]  /*0ca0*/  @P4 LDC R3, c[0x0][0x10] ;  /* 0x00000400ff034b82 */ /* 0x003e220000000800 */
[----:B------:R-:W-:Y:S02]  /*0cb0*/  @P4 IMAD.MOV.U32 R17, RZ, RZ, RZ ;  /* 0x000000ffff114224 */ /* 0x000fe400078e00ff */
[----:B------:R-:W-:-:S05]  /*0cc0*/  @P4 IMAD.MOV.U32 R5, RZ, RZ, RZ ;  /* 0x000000ffff054224 */ /* 0x000fca00078e00ff */
[----:B------:R-:W1:Y:S01]  /*0cd0*/  @!P4 LDC R9, c[0x0][0xc] ;  /* 0x00000300ff09cb82 */ /* 0x000e620000000800 */
[----:B------:R-:W-:Y:S01]  /*0ce0*/  ULDC UR6, c[0x0][0xc] ;  /* 0x0000030000067ab9 */ /* 0x000fe20000000800 */
[----:B------:R-:W-:Y:S02]  /*0cf0*/  ULDC UR7, c[0x0][0x10] ;  /* 0x0000040000077ab9 */ /* 0x000fe40000000800 */
[----:B------:R-:W-:-:S04]  /*0d00*/  UIMAD.WIDE.U32 UR6, UR6, UR7, URZ ;  /* 0x00000007060672a5 */ /* 0x000fc8000f8e003f */
[----:B------:R-:W4:Y:S01]  /*0d10*/  LDC R8, c[0x0][0x14] ;  /* 0x00000500ff087b82 */ /* 0x000f220000000800 */
[----:B0-----:R-:W-:-:S04]  /*0d20*/  @P4 IMAD.WIDE.U32 R2, R3, UR12, R16 ;  /* 0x0000000c03024c25 */ /* 0x001fc8000f8e0010 */
[----:B------:R-:W-:Y:S02]  /*0d30*/  @P4 IMAD.IADD R3, R3, 0x1, R5 ;  /* 0x0000000103034824 */ /* 0x000fe400078e0205 */
[----:B------:R-:W-:Y:S02]  /*0d40*/  IMAD.MOV.U32 R5, RZ, RZ, RZ ;  /* 0x000000ffff057224 */ /* 0x000fe400078e00ff */
[----:B-1----:R-:W-:-:S04]  /*0d50*/  @!P4 IMAD.WIDE.U32 R4, R16, R9, R4 ;  /* 0x000000091004c225 */ /* 0x002fc800078e0004 */
[----:B------:R-:W-:Y:S02]  /*0d60*/  @!P4 IMAD.MOV.U32 R2, RZ, RZ, R4 ;  /* 0x000000ffff02c224 */ /* 0x000fe400078e0004 */
[C---:B----4-:R-:W-:Y:S02]  /*0d70*/  IMAD R21, R8.reuse, UR7, RZ ;  /* 0x0000000708157c24 */ /* 0x050fe4000f8e02ff */
[----:B------:R-:W-:Y:S01]  /*0d80*/  IMAD.WIDE.U32 R8, R8, UR6, RZ ;  /* 0x0000000608087c25 */ /* 0x000fe2000f8e00ff */
[----:B------:R-:W-:-:S03]  /*0d90*/  ULDC.64 UR6, c[0x0][0x650] ;  /* 0x0001940000067ab9 */ /* 0x000fc60000000a00 */
[----:B------:R-:W-:Y:S02]  /*0da0*/  @!P4 IMAD.MOV.U32 R3, RZ, RZ, R5 ;  /* 0x000000ffff03c224 */ /* 0x000fe400078e0005 */
[----:B------:R-:W-:Y:S01]  /*0db0*/  IMAD.IADD R0, R9, 0x1, R21 ;  /* 0x0000000109007824 */ /* 0x000fe200078e0215 */
[----:B------:R-:W-:Y:S06]  /*0dc0*/  @P0 BRA `(.L_x_11) ;  /* 0x0000000000200947 */ /* 0x000fec0003800000 */
[----:B------:R-:W-:Y:S01]  /*0dd0*/  UISETP.GE.U32.AND UP0, UPT, UR13, 0x5, UPT ;  /* 0x000000050d00788c */ /* 0x000fe2000bf06070 */
[----:B------:R-:W-:Y:S01]  /*0de0*/  IADD3 R2, P0, R2, R8, RZ ;  /* 0x0000000802027210 */ /* 0x000fe20007f1e0ff */
[----:B------:R-:W-:-:S04]  /*0df0*/  UIMAD.WIDE.U32 UR4, UR13, -0x33333333, URZ ;  /* 0xcccccccd0d0478a5 */ /* 0x000fc8000f8e003f */
[----:B------:R-:W-:Y:S01]  /*0e00*/  USHF.R.U32.HI UR5, URZ, 0x2, UR5 ;  /* 0x000000023f057899 */ /* 0x000fe20008011605 */
[----:B------:R-:W-:Y:S02]  /*0e10*/  IMAD.X R3, R0, 0x1, R3, P0 ;  /* 0x0000000100037824 */ /* 0x000fe400000e0603 */
[----:B------:R-:W-:Y:S02]  /*0e20*/  UMOV UR4, URZ ;  /* 0x0000003f00047c82 */ /* 0x000fe40008000000 */
[----:B------:R-:W-:Y:S02]  /*0e30*/  @UP0 ULOP3.LUT UR4, UR5, 0x1, URZ, 0xc0, !UPT ;  /* 0x0000000105040892 */ /* 0x000fe4000f8ec03f */
[----:B------:R-:W-:-:S12]  /*0e40*/  UIMAD UR5, UR5, -0x5, UR13 ;  /* 0xfffffffb050578a4 */ /* 0x000fd8000f8e020d */
.L_x_11:
[----:B------:R-:W-:Y:S01]  /*0e50*/  ISETP.GE.U32.AND P0, PT, R2, UR6, PT ;  /* 0x0000000602007c0c */ /* 0x000fe2000bf06070 */
[----:B------:R-:W-:Y:S01]  /*0e60*/  IMAD.MOV.U32 R6, RZ, RZ, -0x1 ;  /* 0xffffffffff067424 */ /* 0x000fe200078e00ff */
[----:B------:R-:W-:Y:S01]  /*0e70*/  PRMT R20, RZ, 0x7610, R20 ;  /* 0x00007610ff147816 */ /* 0x000fe20000000014 */
[----:B------:R-:W-:Y:S01]  /*0e80*/  IMAD.MOV.U32 R4, RZ, RZ, -0x1 ;  /* 0xffffffffff047424 */ /* 0x000fe200078e00ff */
[----:B------:R-:W-:Y:S01]  /*0e90*/  ISETP.GE.U32.AND.EX P0, PT, R3, UR7, PT, P0 ;  /* 0x0000000703007c0c */ /* 0x000fe2000bf06100 */
[----:B------:R-:W-:-:S12]  /*0ea0*/  IMAD.MOV.U32 R5, RZ, RZ, -0x1 ;  /* 0xffffffffff057424 */ /* 0x000fd800078e00ff */
[----:B------:R-:W-:Y:S05]  /*0eb0*/  @P0 BRA `(.L_x_12) ;  /* 0x0000000400240947 */ /* 0x000fea0003800000 */
[----:B------:R-:W0:Y:S01]  /*0ec0*/  LDC.64 R30, c[0x0][0x628] ;  /* 0x00018a00ff1e7b82 */ /* 0x000e220000000a00 */
[----:B------:R-:W-:Y:S02]  /*0ed0*/  IMAD.MOV.U32 R4, RZ, RZ, R2 ;  /* 0x000000ffff047224 */ /* 0x000fe400078e0002 */
[----:B------:R-:W-:-:S05]  /*0ee0*/  IMAD.MOV.U32 R5, RZ, RZ, R3 ;  /* 0x000000ffff057224 */ /* 0x000fca00078e0003 */
[----:B------:R-:W1:Y:S08]  /*0ef0*/  LDC R6, c[0x0][0x630] ;  /* 0x00018c00ff067b82 */ /* 0x000e700000000800 */
[----:B------:R-:W4:Y:S01]  /*0f00*/  LDC.64 R32, c[0x0][0x620] ;  /* 0x00018800ff207b82 */ /* 0x000f220000000a00 */
[----:B0-----:R-:W-:-:S04]  /*0f10*/  ISETP.NE.U32.AND P0, PT, R30, RZ, PT ;  /* 0x000000ff1e00720c */ /* 0x001fc80003f05070 */
[----:B------:R-:W-:-:S13]  /*0f20*/  ISETP.NE.AND.EX P0, PT, R31, RZ, PT, P0 ;  /* 0x000000ff1f00720c */ /* 0x000fda0003f05300 */
[----:B-1--4-:R-:W-:Y:S05]  /*0f30*/  @!P0 BRA `(.L_x_13) ;  /* 0x0000000000288947 */ /* 0x012fea0003800000 */
[----:B------:R-:W0:Y:S02]  /*0f40*/  LDC R23, c[0x0][0x634] ;  /* 0x00018d00ff177b82 */ /* 0x000e240000000800 */
[----:B0-----:R-:W-:-:S05]  /*0f50*/  IADD3 R23, P0, R2, R23, RZ ;  /* 0x0000001702177210 */ /* 0x001fca0007f1e0ff */
[----:B------:R-:W-:-:S04]  /*0f60*/  IMAD.X R29, RZ, RZ, R3, P0 ;  /* 0x000000ffff1d7224 */ /* 0x000fc800000e0603 */
[----:B------:R-:W-:-:S04]  /*0f70*/  IMAD.WIDE.U32 R4, R29, R30, RZ ;  /* 0x0000001e1d047225 */ /* 0x000fc800078e00ff */
[----:B------:R-:W-:-:S04]  /*0f80*/  IMAD.WIDE.U32 R20, P0, R23, R31, R4 ;  /* 0x0000001f17147225 */ /* 0x000fc80007800004 */
[----:B------:R-:W-:-:S04]  /*0f90*/  IMAD.WIDE.U32 R4, R23, R30, RZ ;  /* 0x0000001e17047225 */ /* 0x000fc800078e00ff */
[----:B------:R-:W-:Y:S01]  /*0fa0*/  IMAD.X R23, RZ, RZ, RZ, P0 ;  /* 0x000000ffff177224 */ /* 0x000fe200000e06ff */
[----:B------:R-:W-:Y:S01]  /*0fb0*/  IADD3 RZ, P0, R5, R20, RZ ;  /* 0x0000001405ff7210 */ /* 0x000fe20007f1e0ff */
[----:B------:R-:W-:-:S04]  /*0fc0*/  IMAD.MOV.U32 R22, RZ, RZ, R21 ;  /* 0x000000ffff167224 */ /* 0x000fc800078e0015 */
[----:B------:R-:W-:-:S08]  /*0fd0*/  IMAD.WIDE.U32.X R4, R29, R31, R22, P0 ;  /* 0x0000001f1d047225 */ /* 0x000fd000000e0416 */
.L_x_13:
[----:B------:R-:W0:Y:S01]  /*0fe0*/  LDC.64 R34, c[0x0][0x640] ;  /* 0x00019000ff227b82 */ /* 0x000e220000000a00 */
[-CC-:B------:R-:W-:Y:S01]  /*0ff0*/  SHF.R.U64 R36, R4, R6.reuse, R5.reuse ;  /* 0x0000000604247219 */ /* 0x180fe20000001205 */
[----:B------:R-:W-:Y:S01]  /*1000*/  IMAD.MOV.U32 R39, RZ, RZ, 0x1 ;  /* 0x00000001ff277424 */ /* 0x000fe200078e00ff */
[----:B------:R-:W-:Y:S02]  /*1010*/  SHF.R.U32.HI R4, RZ, R6, R5 ;  /* 0x00000006ff047219 */ /* 0x000fe40000011605 */
[----:B------:R-:W-:-:S03]  /*1020*/  IADD3 R21, P0, RZ, -R36, RZ ;  /* 0x80000024ff157210 */ /* 0x000fc60007f1e0ff */
[----:B------:R-:W1:Y:S02]  /*1030*/  LDC R20, c[0x0][0x618] ;  /* 0x00018600ff147b82 */ /* 0x000e640000000800 */
[----:B------:R-:W-:-:S04]  /*1040*/  IMAD.X R5, RZ, RZ, ~R4, P0 ;  /* 0x000000ffff057224 */ /* 0x000fc800000e0e04 */
[-C--:B------:R-:W-:Y:S02]  /*1050*/  IMAD R6, R5, R32.reuse, RZ ;  /* 0x0000002005067224 */ /* 0x080fe400078e02ff */
[----:B------:R-:W4:Y:S01]  /*1060*/  LDC R23, c[0x0][0x608] ;  /* 0x00018200ff177b82 */ /* 0x000f220000000800 */
[----:B------:R-:W-:-:S04]  /*1070*/  IMAD.WIDE.U32 R4, R21, R32, R2 ;  /* 0x0000002015047225 */ /* 0x000fc800078e0002 */
[----:B------:R-:W-:-:S03]  /*1080*/  IMAD R21, R21, R33, R6 ;  /* 0x0000002115157224 */ /* 0x000fc600078e0206 */
[----:B------:R-:W2:Y:S01]  /*1090*/  LDC R26, c[0x0][0x658] ;  /* 0x00019600ff1a7b82 */ /* 0x000ea20000000800 */
[----:B------:R-:W-:Y:S01]  /*10a0*/  IMAD.IADD R5, R5, 0x1, R21 ;  /* 0x0000000105057824 */ /* 0x000fe200078e0215 */
[----:B0-----:R-:W-:Y:S01]  /*10b0*/  ISETP.NE.U32.AND P0, PT, R34, RZ, PT ;  /* 0x000000ff2200720c */ /* 0x001fe20003f05070 */
[----:B------:R-:W-:-:S03]  /*10c0*/  IMAD.MOV.U32 R21, RZ, RZ, -0x1 ;  /* 0xffffffffff157424 */ /* 0x000fc600078e00ff */
[----:B------:R-:W-:Y:S02]  /*10d0*/  ISETP.NE.AND.EX P0, PT, R35, RZ, PT, P0 ;  /* 0x000000ff2300720c */ /* 0x000fe40003f05300 */
[----:B------:R-:W0:Y:S01]  /*10e0*/  LDC R33, c[0x0][0x600] ;  /* 0x00018000ff217b82 */ /* 0x000e220000000800 */
[-CC-:B-1----:R-:W-:Y:S02]  /*10f0*/  SHF.R.U64 R31, R4, R20.reuse, R5.reuse ;  /* 0x00000014041f7219 */ /* 0x182fe40000001205 */
[----:B------:R-:W-:-:S05]  /*1100*/  SHF.R.U32.HI R4, RZ, R20, R5 ;  /* 0x00000014ff047219 */ /* 0x000fca0000011605 */
[----:B------:R-:W1:Y:S01]  /*1110*/  LDC R28, c[0x0][0x648] ;  /* 0x00019200ff1c7b82 */ /* 0x000e620000000800 */
[-CC-:B----4-:R-:W-:Y:S02]  /*1120*/  SHF.R.U64 R41, R31, R23.reuse, R4.reuse ;  /* 0x000000171f297219 */ /* 0x190fe40000001204 */
[----:B------:R-:W-:-:S05]  /*1130*/  SHF.R.U32.HI R5, RZ, R23, R4 ;  /* 0x00000017ff057219 */ /* 0x000fca0000011604 */
[----:B------:R-:W4:Y:S01]  /*1140*/  LDC R37, c[0x0][0x638] ;  /* 0x00018e00ff257b82 */ /* 0x000f220000000800 */
[-C--:B--2---:R-:W-:Y:S02]  /*1150*/  SHF.L.U32 R4, R21, R26.reuse, RZ ;  /* 0x0000001a15047219 */ /* 0x084fe400000006ff */
[--C-:B------:R-:W-:Y:S02]  /*1160*/  SHF.R.U64 R32, R41, R26, R5.reuse ;  /* 0x0000001a29207219 */ /* 0x100fe40000001205 */
[----:B------:R-:W-:Y:S02]  /*1170*/  LOP3.LUT R6, RZ, R4, RZ, 0x33, !PT ;  /* 0x00000004ff067212 */ /* 0x000fe400078e33ff */
[----:B------:R-:W-:Y:S01]  /*1180*/  SHF.R.U32.HI R5, RZ, R26, R5 ;  /* 0x0000001aff057219 */ /* 0x000fe20000011605 */
[----:B------:R-:W2:Y:S01]  /*1190*/  LDC R30, c[0x0][0x610] ;  /* 0x00018400ff1e7b82 */ /* 0x000ea20000000800 */
[----:B------:R-:W-:Y:S01]  /*11a0*/  IMAD.MOV.U32 R4, RZ, RZ, R32 ;  /* 0x000000ffff047224 */ /* 0x000fe200078e0020 */
[----:B------:R-:W-:Y:S06]  /*11b0*/  @!P0 BRA `(.L_x_14) ;  /* 0x0000000000288947 */ /* 0x000fec0003800000 */
[----:B------:R-:W3:Y:S02]  /*11c0*/  LDC R23, c[0x0][0x64c] ;  /* 0x00019300ff177b82 */ /* 0x000ee40000000800 */
[----:B---3--:R-:W-:-:S05]  /*11d0*/  IADD3 R23, P0, R32, R23, RZ ;  /* 0x0000001720177210 */ /* 0x008fca0007f1e0ff */
        /* <DEDUP_REMOVED lines=8> */
.L_x_14:
[----:B-1----:R-:W-:Y:S01]  /*1260*/  SHF.R.U64 R17, R4, R28, R5 ;  /* 0x0000001c04117219 */ /* 0x002fe20000001205 */
[----:B------:R-:W-:Y:S01]  /*1270*/  @P4 IMAD R25, R27, R24, R16 ;  /* 0x000000181b194224 */ /* 0x000fe200078e0210 */
[----:B------:R-:W-:Y:S02]  /*1280*/  SHF.L.U32 R4, R39, R26, RZ ;  /* 0x0000001a27047219 */ /* 0x000fe400000006ff */
[----:B------:R-:W-:Y:S01]  /*1290*/  LOP3.LUT R5, R41, R6, RZ, 0xc0, !PT ;  /* 0x0000000629057212 */ /* 0x000fe200078ec0ff */
[----:B0-----:R-:W-:Y:S02]  /*12a0*/  VIADD R6, R33, 0xffffffff ;  /* 0xffffffff21067836 */ /* 0x001fe40000000000 */
[----:B------:R-:W-:Y:S02]  /*12b0*/  IMAD.MOV R20, RZ, RZ, -R17 ;  /* 0x000000ffff147224 */ /* 0x000fe400078e0a11 */
[----:B------:R-:W-:Y:S01]  /*12c0*/  IMAD R16, R4, R17, R5 ;  /* 0x0000001104107224 */ /* 0x000fe200078e0205 */
[----:B------:R-:W-:Y:S01]  /*12d0*/  LOP3.LUT R5, R31, R6, RZ, 0xc0, !PT ;  /* 0x000000061f057212 */ /* 0x000fe200078ec0ff */
[----:B----4-:R-:W-:-:S02]  /*12e0*/  IMAD R4, R20, R37, R32 ;  /* 0x0000002514047224 */ /* 0x010fc400078e0220 */
[----:B--2---:R-:W-:Y:S02]  /*12f0*/  IMAD R6, R16, R30, R25 ;  /* 0x0000001e10067224 */ /* 0x004fe400078e0219 */
[----:B------:R-:W-:Y:S02]  /*1300*/  IMAD R5, R4, R33, R5 ;  /* 0x0000002104057224 */ /* 0x000fe400078e0205 */
[----:B------:R-:W-:-:S03]  /*1310*/  IMAD.MOV.U32 R20, RZ, RZ, 0x1 ;  /* 0x00000001ff147424 */ /* 0x000fc600078e00ff */
[----:B------:R-:W-:Y:S02]  /*1320*/  SEL R4, R5, R6, !P4 ;  /* 0x0000000605047207 */ /* 0x000fe40006000000 */
[----:B------:R-:W-:Y:S01]  /*1330*/  SEL R6, R6, R5, !P4 ;  /* 0x0000000506067207 */ /* 0x000fe20006000000 */
[----:B------:R-:W-:-:S07]  /*1340*/  IMAD.MOV.U32 R5, RZ, RZ, R36 ;  /* 0x000000ffff057224 */ /* 0x000fce00078e0024 */
.L_x_12:
[----:B------:R-:W-:Y:S05]  /*1350*/  @!P2 BRA `(.L_x_15) ;  /* 0x00000000000ca947 */ /* 0x000fea0003800000 */
[----:B------:R-:W-:Y:S01]  /*1360*/  UCGABAR_WAIT ;  /* 0x0000000000007dc7 */ /* 0x000fe20008000000 */
[----:B------:R-:W-:Y:S01]  /*1370*/  CCTL.IVALL ;  /* 0x00000000ff00798f */ /* 0x000fe20002000000 */
[----:B------:R-:W-:Y:S05]  /*1380*/  BRA `(.L_x_16) ;  /* 0x0000000000047947 */ /* 0x000fea0003800000 */
.L_x_15:
[----:B------:R-:W-:Y:S06]  /*1390*/  BAR.SYNC.DEFER_BLOCKING 0x0 ;  /* 0x0000000000007b1d */ /* 0x000fec0000010000 */
.L_x_16:
[----:B------:R-:W-:Y:S05]  /*13a0*/  @!P5 BRA `(.L_x_17) ;  /* 0x0000004000c8d947 */ /* 0x000fea0003800000 */
[----:B------:R-:W-:-:S13]  /*13b0*/  ISETP.GT.U32.AND P0, PT, R38, 0x1, PT ;  /* 0x000000012600780c */ /* 0x000fda0003f04070 */
[----:B------:R-:W-:Y:S05]  /*13c0*/  @P0 EXIT ;  /* 0x000000000000094d */ /* 0x000fea0003800000 */
.L_x_18:
[----:B------:R-:W-:-:S08]  /*13d0*/  NOP ;  /* 0x0000000000007918 */ /* 0x000fd00000000000 */
[----:B------:R-:W0:Y:S02]  /*13e0*/  USETMAXREG.TRY_ALLOC.CTAPOOL UP0, 0xe8 ;  /* 0x000000e8000079c8 */ /* 0x000e240008000600 */
[----:B0-----:R-:W-:-:S13]  /*13f0*/  PLOP3.LUT P0, PT, PT, PT, UP0, 0x80, 0x0 ;  /* 0x000000000000781c */ /* 0x001fda0003f0f008 */
[----:B------:R-:W-:Y:S05]  /*1400*/  @!P0 BRA `(.L_x_18) ;  /* 0xfffffffc00f08947 */ /* 0x000fea000383ffff */
[----:B------:R-:W-:-:S13]  /*1410*/  LOP3.LUT P0, RZ, R20, 0xff, RZ, 0xc0, !PT ;  /* 0x000000ff14ff7812 */ /* 0x000fda000780c0ff */
[----:B------:R-:W-:Y:S05]  /*1420*/  @!P0 EXIT ;  /* 0x000000000000894d */ /* 0x000fea0003800000 */
[----:B------:R-:W0:Y:S01]  /*1430*/  S2UR UR6, SR_CgaCtaId ;  /* 0x00000000000679c3 */ /* 0x000e220000008800 */
[CC--:B------:R-:W-:Y:S01]  /*1440*/  LEA.HI R11, R19.reuse, R10.reuse, RZ, 0x2 ;  /* 0x0000000a130b7211 */ /* 0x0c0fe200078f10ff */
[----:B------:R-:W-:Y:S01]  /*1450*/  UIADD3 UR7, UR15, -0x1, URZ ;  /* 0xffffffff0f077890 */ /* 0x000fe2000fffe03f */
[----:B------:R-:W-:Y:S01]  /*1460*/  LEA.HI R19, R19, R10, RZ, 0x5 ;  /* 0x0000000a13137211 */ /* 0x000fe200078f28ff */
[----:B------:R-:W-:Y:S01]  /*1470*/  UMOV UR12, 0x400 ;  /* 0x00000400000c7882 */ /* 0x000fe20000000000 */
[--C-:B------:R-:W-:Y:S01]  /*1480*/  SHF.R.S32.HI R16, RZ, 0x2, R11.reuse ;  /* 0x00000002ff107819 */ /* 0x100fe2000001140b */
[----:B------:R-:W-:Y:S01]  /*1490*/  UISETP.LT.AND UP0, UPT, UR13, 0x1, UPT ;  /* 0x000000010d00788c */ /* 0x000fe2000bf01270 */
[----:B------:R-:W-:Y:S01]  /*14a0*/  SHF.R.S32.HI R17, RZ, 0x1f, R11 ;  /* 0x0000001fff117819 */ /* 0x000fe2000001140b */
[----:B------:R-:W-:Y:S01]  /*14b0*/  USHF.L.U32 UR22, UR13, 0x1, URZ ;  /* 0x000000010d167899 */ /* 0x000fe2000800063f */
[----:B------:R-:W-:Y:S01]  /*14c0*/  SHF.R.S32.HI R19, RZ, 0x5, R19 ;  /* 0x00000005ff137819 */ /* 0x000fe20000011413 */
[----:B------:R-:W-:Y:S01]  /*14d0*/  USEL UR14, UR13, 0x1, UP0 ;  /* 0x000000010d0e7887 */ /* 0x000fe20008000000 */
[----:B------:R-:W-:Y:S01]  /*14e0*/  LEA.HI R17, R17, R16, RZ, 0x3 ;  /* 0x0000001011117211 */ /* 0x000fe200078f18ff */
[----:B------:R-:W-:Y:S01]  /*14f0*/  UISETP.NE.AND UP0, UPT, UR7, URZ, UPT ;  /* 0x0000003f0700728c */ /* 0x000fe2000bf05270 */
[----:B------:R-:W-:Y:S01]  /*1500*/  LOP3.LUT R11, R11, 0xfffffffc, RZ, 0xc0, !PT ;  /* 0xfffffffc0b0b7812 */ /* 0x000fe200078ec0ff */
[----:B------:R-:W-:Y:S01]  /*1510*/  UIADD3 UR14, -UR14, UR13, URZ ;  /* 0x0000000d0e0e7290 */ /* 0x000fe2000fffe13f */
[----:B------:R-:W-:Y:S01]  /*1520*/  LOP3.LUT R17, R17, 0xfffffff8, RZ, 0xc0, !PT ;  /* 0xfffffff811117812 */ /* 0x000fe200078ec0ff */
[----:B------:R-:W-:Y:S01]  /*1530*/  USEL UR9, URZ, 0x1, UP0 ;  /* 0x000000013f097887 */ /* 0x000fe20008000000 */
[----:B------:R-:W-:Y:S01]  /*1540*/  LOP3.LUT R86, R7, 0x1, RZ, 0xfc, !PT ;  /* 0x0000000107567812 */ /* 0x000fe200078efcff */
[----:B------:R-:W-:-:S02]  /*1550*/  IMAD.IADD R20, R10, 0x1, -R11 ;  /* 0x000000010a147824 */ /* 0x000fc400078e0a0b */
[----:B------:R-:W-:Y:S02]  /*1560*/  IMAD.IADD R16, R16, 0x1, -R17 ;  /* 0x0000000110107824 */ /* 0x000fe400078e0a11 */
[----:B------:R-:W-:Y:S01]  /*1570*/  IMAD.U32 R87, RZ, RZ, UR9 ;  /* 0x00000009ff577e24 */ /* 0x000fe2000f8e00ff */
[----:B0-----:R-:W-:Y:S02]  /*1580*/  ULEA UR12, UR6, UR12, 0x18 ;  /* 0x0000000c060c7291 */ /* 0x001fe4000f8ec03f */
[--C-:B------:R-:W-:Y:S01]  /*1590*/  SHF.R.S32.HI R17, RZ, 0x1f, R16.reuse ;  /* 0x0000001fff117819 */ /* 0x100fe20000011410 */
[----:B------:R-:W-:Y:S01]  /*15a0*/  USHF.L.U32 UR6, UR7, 0x3, URZ ;  /* 0x0000000307067899 */ /* 0x000fe2000800063f */
[C-C-:B------:R-:W-:Y:S01]  /*15b0*/  IMAD R21, R19.reuse, -0x10, -R16.reuse ;  /* 0xfffffff013157824 */ /* 0x140fe200078e0a10 */
[----:B------:R-:W-:Y:S02]  /*15c0*/  UIADD3 UR7, UR12, 0x180, URZ ;  /* 0x000001800c077890 */ /* 0x000fe4000fffe03f */
[----:B------:R-:W-:Y:S01]  /*15d0*/  ULOP3.LUT UR6, UR6, 0x8, URZ, 0xc0, !UPT ;  /* 0x0000000806067892 */ /* 0x000fe2000f8ec03f */
[----:B------:R-:W-:Y:S01]  /*15e0*/  IMAD.WIDE R10, R19, 0x10, R16 ;  /* 0x00000010130a7825 */ /* 0x000fe200078e0210 */
[----:B------:R-:W-:-:S02]  /*15f0*/  UIADD3 UR8, UR12, 0x2980, URZ ;  /* 0x000029800c087890 */ /* 0x000fc4000fffe03f */
[----:B------:R-:W-:Y:S02]  /*1600*/  USHF.R.U32.HI UR7, URZ, 0x4, UR7 ;  /* 0x000000043f077899 */ /* 0x000fe40008011607 */
[----:B------:R-:W-:Y:S02]  /*1610*/  USHF.R.U32.HI UR8, URZ, 0x4, UR8 ;  /* 0x000000043f087899 */ /* 0x000fe40008011608 */
[----:B------:R-:W-:Y:S02]  /*1620*/  ULOP3.LUT UR24, UR6, 0x8, URZ, 0x3c, !UPT ;  /* 0x0000000806187892 */ /* 0x000fe4000f8e3c3f */
[----:B------:R-:W-:Y:S02]  /*1630*/  ULOP3.LUT UR16, UR6, 0x18, URZ, 0x3c, !UPT ;  /* 0x0000001806107892 */ /* 0x000fe4000f8e3c3f */
[----:B------:R-:W-:Y:S01]  /*1640*/  UIADD3 UR23, UR12, 0x60, URZ ;  /* 0x000000600c177890 */ /* 0x000fe2000fffe03f */
[----:B------:R-:W-:Y:S01]  /*1650*/  ULDC UR6, c[0x0][0x284] ;  /* 0x0000a10000067ab9 */ /* 0x000fe20000000800 */
[----:B------:R-:W-:Y:S01]  /*1660*/  ULOP3.LUT UR7, UR7, 0x3fff, URZ, 0xc0, !UPT ;  /* 0x00003fff07077892 */ /* 0x000fe2000f8ec03f */
[----:B------:R-:W-:Y:S01]  /*1670*/  VIADD R21, R21, UR6 ;  /* 0x0000000615157c36 */ /* 0x000fe20008000000 */
[----:B------:R-:W-:-:S02]  /*1680*/  ULOP3.LUT UR8, UR8, 0x3fff, URZ, 0xc0, !UPT ;  /* 0x00003fff08087892 */ /* 0x000fc4000f8ec03f */
[----:B------:R-:W-:Y:S02]  /*1690*/  ULEA UR15, UR15, UR23, 0x3 ;  /* 0x000000170f0f7291 */ /* 0x000fe4000f8e183f */
[----:B------:R-:W-:Y:S02]  /*16a0*/  ULOP3.LUT UR17, UR7, 0x10000, URZ, 0xfc, !UPT ;  /* 0x0001000007117892 */ /* 0x000fe4000f8efc3f */
[----:B------:R-:W-:-:S12]  /*16b0*/  ULOP3.LUT UR18, UR8, 0x10000, URZ, 0xfc, !UPT ;  /* 0x0001000008127892 */ /* 0x000fd8000f8efc3f */
.L_x_109:
[----:B------:R-:W-:Y:S01]  /*16c0*/  SHF.L.U32 R16, R87, 0x1f, RZ ;  /* 0x0000001f57107819 */ /* 0x000fe200000006ff */
[----:B------:R-:W0:Y:S01]  /*16d0*/  LDC R17, c[0x0][0x28c] ;  /* 0x0000a300ff117b82 */ /* 0x000e220000000800 */
[----:B------:R-:W-:Y:S01]  /*16e0*/  UMOV UR6, URZ ;  /* 0x0000003f00067c82 */ /* 0x000fe20008000000 */
[----:B------:R-:W-:Y:S01]  /*16f0*/  UMOV UR19, UR5 ;  /* 0x0000000500137c82 */ /* 0x000fe20008000000 */
[----:B-1----:R-:W1:Y:S01]  /*1700*/  SYNCS.PHASECHK.TRANS64.TRYWAIT P0, [UR15+-0x8], R16 ;  /* 0xfffff810ff0075a7 */ /* 0x002e62000800014f */
[----:B0-----:R-:W-:Y:S01]  /*1710*/  ISETP.GE.AND P1, PT, R17, 0x1, PT ;  /* 0x000000011100780c */ /* 0x001fe20003f26270 */
[----:B-1234-:R-:W-:-:S12]  /*1720*/  @!P0 BRA `(.L_x_19) ;  /* 0x0000005000448947 */ /* 0x01efd80003800000 */
.L_x_132:
[----:B------:R-:W-:Y:S01]  /*1730*/  UMOV UR7, URZ ;  /* 0x0000003f00077c82 */ /* 0x000fe20008000000 */
[----:B------:R-:W-:Y:S01]  /*1740*/  UMOV UR8, URZ ;  /* 0x0000003f00087c82 */ /* 0x000fe20008000000 */
[----:B------:R-:W-:Y:S02]  /*1750*/  CS2R R22, SRZ ;  /* 0x0000000000167805 */ /* 0x000fe4000001ff00 */
[----:B------:R-:W-:Y:S02]  /*1760*/  CS2R R56, SRZ ;  /* 0x0000000000387805 */ /* 0x000fe4000001ff00 */
[----:B------:R-:W-:Y:S02]  /*1770*/  CS2R R58, SRZ ;  /* 0x00000000003a7805 */ /* 0x000fe4000001ff00 */
[----:B------:R-:W-:Y:S02]  /*1780*/  CS2R R60, SRZ ;  /* 0x00000000003c7805 */ /* 0x000fe4000001ff00 */
[----:B------:R-:W-:-:S02]  /*1790*/  CS2R R62, SRZ ;  /* 0x00000000003e7805 */ /* 0x000fc4000001ff00 */
[----:B------:R-:W-:Y:S02]  /*17a0*/  CS2R R64, SRZ ;  /* 0x0000000000407805 */ /* 0x000fe4000001ff00 */
        /* <DEDUP_REMOVED lines=9> */
[----:B------:R-:W-:Y:S01]  /*1840*/  CS2R R84, SRZ ;  /* 0x0000000000547805 */ /* 0x000fe2000001ff00 */
[----:B------:R-:W-:Y:S01]  /*1850*/  IMAD.U32 R88, RZ, RZ, UR4 ;  /* 0x00000004ff587e24 */ /* 0x000fe2000f8e00ff */
        /* <DEDUP_REMOVED lines=15> */
[----:B------:R-:W-:Y:S01]  /*1950*/  CS2R R54, SRZ ;  /* 0x0000000000367805 */ /* 0x000fe2000001ff00 */
[----:B------:R-:W-:Y:S06]  /*1960*/  @!P1 BRA `(.L_x_20) ;  /* 0x0000000400449947 */ /* 0x000fec0003800000 */
[----:B------:R-:W-:-:S13]  /*1970*/  ISETP.NE.AND P1, PT, R86, 0x3, PT ;  /* 0x000000035600780c */ /* 0x000fda0003f25270 */
[----:B------:R-:W-:Y:S05]  /*1980*/  @!P1 BRA `(.L_x_21) ;  /* 0x0000000000049947 */ /* 0x000fea0003800000 */
[----:B------:R-:W-:Y:S01]  /*1990*/  BPT.TRAP 0x1 ;  /* 0x000000040000795c */ /* 0x000fe20000300000 */
.L_x_21:
[----:B------:R-:W-:Y:S01]  /*19a0*/  ULEA UR6, UR5, UR12, 0x3 ;  /* 0x0000000c05067291 */ /* 0x000fe2000f8e183f */
[----:B0-----:R-:W-:-:S05]  /*19b0*/  IMAD.U32 R16, RZ, RZ, UR4 ;  /* 0x00000004ff107e24 */ /* 0x001fca000f8e00ff */
[----:B------:R-:W-:-:S04]  /*19c0*/  SHF.L.U32 R16, R16, 0x1f, RZ ;  /* 0x0000001f10107819 */ /* 0x000fc800000006ff */
[----:B------:R0:W1:Y:S01]  /*19d0*/  SYNCS.PHASECHK.TRANS64.TRYWAIT P0, [UR6], R16 ;  /* 0x00000010ff0075a7 */ /* 0x0000620008000146 */
[----:B------:R-:W-:Y:S05]  /*19e0*/  @!P1 BRA `(.L_x_22) ;  /* 0x0000000000049947 */ /* 0x000fea0003800000 */
[----:B------:R-:W-:Y:S01]  /*19f0*/  BPT.TRAP 0x1 ;  /* 0x000000040000795c */ /* 0x000fe20000300000 */
.L_x_22:
[----:B-1----:R-:W-:Y:S05]  /*1a00*/  @P0 BRA `(.L_x_23) ;  /* 0x0000000000080947 */ /* 0x002fea0003800000 */
[----:B------:R-:W1:Y:S02]  /*1a10*/  SYNCS.PHASECHK.TRANS64.TRYWAIT P0, [UR6], R16 ;  /* 0x00000010ff0075a7 */ /* 0x000e640008000146 */
[----:B-1----:R-:W-:Y:S05]  /*1a20*/  @!P0 BRA `(.L_x_24) ;  /* 0x0000004c009c8947 */ /* 0x002fea0003800000 */
.L_x_23:
[----:B------:R-:W-:Y:S01]  /*1a30*/  ULDC UR7, c[0x0][0x50c] ;  /* 0x0001430000077ab9 */ /* 0x000fe20000000800 */
[----:B------:R-:W-:Y:S01]  /*1a40*/  ULEA UR8, UR5, UR17, 0x7 ;  /* 0x0000001105087291 */ /* 0x000fe2000f8e383f */
[----:B------:R-:W-:Y:S01]  /*1a50*/  WARPGROUP.ARRIVE ;  /* 0x00000000000079c5 */ /* 0x000fe20000000000 */
[----:B------:R-:W-:Y:S01]  /*1a60*/  UISETP.NE.AND UP0, UPT, UR7, 0x1, UPT ;  /* 0x000000010700788c */ /* 0x000fe2000bf05270 */
[----:B------:R-:W-:Y:S01]  /*1a70*/  CS2R R22, SRZ ;  /* 0x0000000000167805 */ /* 0x000fe2000001ff00 */
[----:B------:R-:W-:Y:S01]  /*1a80*/  ULEA UR10, UR5, UR18, 0x7 ;  /* 0x00000012050a7291 */ /* 0x000fe2000f8e383f */
[----:B------:R-:W-:Y:S01]  /*1a90*/  CS2R R56, SRZ ;  /* 0x0000000000387805 */ /* 0x000fe2000001ff00 */
[----:B------:R-:W-:Y:S01]  /*1aa0*/  USEL UR7, URZ, 0x1, UP0 ;  /* 0x000000013f077887 */ /* 0x000fe20008000000 */
[----:B------:R-:W-:Y:S01]  /*1ab0*/  CS2R R58, SRZ ;  /* 0x00000000003a7805 */ /* 0x000fe2000001ff00 */
[----:B------:R-:W-:Y:S01]  /*1ac0*/  UMOV UR9, 0xc0000010 ;  /* 0xc000001000097882 */ /* 0x000fe20000000000 */
[----:B------:R-:W-:Y:S01]  /*1ad0*/  UMOV UR11, 0xc0000010 ;  /* 0xc0000010000b7882 */ /* 0x000fe20000000000 */
[----:B------:R-:W-:Y:S01]  /*1ae0*/  UMOV UR6, 0x1 ;  /* 0x0000000100067882 */ /* 0x000fe20000000000 */
[----:B------:R-:W-:-:S02]  /*1af0*/  CS2R R60, SRZ ;  /* 0x00000000003c7805 */ /* 0x000fc4000001ff00 */
[----:B------:R-:W-:Y:S01]  /*1b00*/  ISETP.NE.AND P0, PT, RZ, UR7, PT ;  /* 0x00000007ff007c0c */ /* 0x000fe2000bf05270 */
[----:B------:R-:W-:Y:S01]  /*1b10*/  QGMMA.64x64x32.F32.E4M3.E4M3 R24, gdesc[UR8], RZ, !UPT, gsb0 ;  /* 0x00e00000081879f3 */ /* 0x000fe2000c0008ff */
        /* <DEDUP_REMOVED lines=11> */
[----:B------:R-:W-:Y:S01]  /*1bd0*/  CS2R R84, SRZ ;  /* 0x0000000000547805 */ /* 0x000fe2000001ff00 */
[----:B------:R-:W-:Y:S06]  /*1be0*/  @!P0 BRA `(.L_x_25) ;  /* 0x0000000000888947 */ /* 0x000fec0003800000 */
[----:B------:R-:W-:Y:S02]  /*1bf0*/  WARPGROUP.DEPBAR.LE gsb0, 0x0 ;  /* 0x00008000000079c5 */ /* 0x000fe40000010000 */
[----:B------:R-:W-:-:S01]  /*1c00*/  FADD R85, RZ, R24 ;  /* 0x00000018ff557221 */ /* 0x000fc20000000000 */
[----:B------:R-:W-:Y:S01]  /*1c10*/  FADD R84, RZ, R25 ;  /* 0x00000019ff547221 */ /* 0x000fe20000000000 */
        /* <DEDUP_REMOVED lines=30> */
[----:B------:R-:W-:-:S06]  /*1e00*/  UMOV UR6, URZ ;  /* 0x0000003f00067c82 */ /* 0x000fcc0008000000 */
.L_x_25:
[----:B------:R-:W-:-:S04]  /*1e10*/  UIADD3 UR19, UR5, 0x1, URZ ;  /* 0x0000000105137890 */ /* 0x000fc8000fffe03f */
[----:B------:R-:W-:-:S04]  /*1e20*/  UISETP.NE.AND UP0, UPT, UR19, 0x5, UPT ;  /* 0x000000051300788c */ /* 0x000fc8000bf05270 */
[----:B------:R-:W-:Y:S02]  /*1e30*/  USEL UR8, URZ, 0x1, UP0 ;  /* 0x000000013f087887 */ /* 0x000fe40008000000 */
[----:B------:R-:W-:Y:S02]  /*1e40*/  USEL UR19, UR19, URZ, UP0 ;  /* 0x0000003f13137287 */ /* 0x000fe40008000000 */
[----:B------:R-:W-:-:S06]  /*1e50*/  ULOP3.LUT UR8, UR4, UR8, URZ, 0x3c, !UPT ;  /* 0x0000000804087292 */ /* 0x000fcc000f8e3c3f */
[----:B------:R-:W-:Y:S01]  /*1e60*/  IMAD.U32 R88, RZ, RZ, UR8 ;  /* 0x00000008ff587e24 */ /* 0x000fe2000f8e00ff */
[----:B------:R-:W-:-:S06]  /*1e70*/  UMOV UR8, 0x1 ;  /* 0x0000000100087882 */ /* 0x000fcc0000000000 */
.L_x_20:
[----:B------:R-:W-:-:S06]  /*1e80*/  UISETP.GE.AND UP0, UPT, UR14, 0x1, UPT ;  /* 0x000000010e00788c */ /* 0x000fcc000bf06270 */
[----:B------:R-:W-:-:S13]  /*1e90*/  PLOP3.LUT P0, PT, PT, PT, UP0, 0x80, 0x0 ;  /* 0x000000000000781c */ /* 0x000fda0003f0f008 */
[----:B------:R-:W-:Y:S05]  /*1ea0*/  @!P0 BRA `(.L_x_26) ;  /* 0x0000000400548947 */ /* 0x000fea0003800000 */
[----:B01----:R-:W-:Y:S01]  /*1eb0*/  IMAD.U32 R16, RZ, RZ, UR14 ;  /* 0x0000000eff107e24 */ /* 0x003fe2000f8e00ff */
[----:B------:R-:W-:Y:S01]  /*1ec0*/  ULDC UR25, c[0x0][0x50c] ;  /* 0x0001430000197ab9 */ /* 0x000fe20000000800 */
[----:B------:R-:W-:-:S07]  /*1ed0*/  IMAD.U32 R17, RZ, RZ, UR5 ;  /* 0x00000005ff117e24 */ /* 0x000fce000f8e00ff */
.L_x_34:
[----:B------:R-:W-:-:S13]  /*1ee0*/  ISETP.NE.AND P1, PT, R86, 0x3, PT ;  /* 0x000000035600780c */ /* 0x000fda0003f25270 */
[----:B------:R-:W-:Y:S05]  /*1ef0*/  @!P1 BRA `(.L_x_27) ;  /* 0x0000000000049947 */ /* 0x000fea0003800000 */
[----:B------:R-:W-:Y:S01]  /*1f00*/  BPT.TRAP 0x1 ;  /* 0x000000040000795c */ /* 0x000fe20000300000 */
.L_x_27:
[----:B------:R-:W-:Y:S01]  /*1f10*/  ULEA UR9, UR19, UR12, 0x3 ;  /* 0x0000000c13097291 */ /* 0x000fe2000f8e183f */
[----:B------:R-:W-:-:S08]  /*1f20*/  SHF.L.U32 R18, R88, 0x1f, RZ ;  /* 0x0000001f58127819 */ /* 0x000fd000000006ff */
[----:B------:R0:W1:Y:S01]  /*1f30*/  SYNCS.PHASECHK.TRANS64.TRYWAIT P0, [UR9], R18 ;  /* 0x00000012ff0075a7 */ /* 0x0000620008000149 */
[----:B------:R-:W-:Y:S05]  /*1f40*/  @!P1 BRA `(.L_x_28) ;  /* 0x0000000000049947 */ /* 0x000fea0003800000 */
[----:B------:R-:W-:Y:S01]  /*1f50*/  BPT.TRAP 0x1 ;  /* 0x000000040000795c */ /* 0x000fe20000300000 */
.L_x_28:
[----:B-1----:R-:W-:Y:S05]  /*1f60*/  @P0 BRA `(.L_x_29) ;  /* 0x0000000000080947 */ /* 0x002fea0003800000 */
[----:B------:R-:W1:Y:S02]  /*1f70*/  SYNCS.PHASECHK.TRANS64.TRYWAIT P0, [UR9], R18 ;  /* 0x00000012ff0075a7 */ /* 0x000e640008000149 */
[----:B-1----:R-:W-:Y:S05]  /*1f80*/  @!P0 BRA `(.L_x_30) ;  /* 0x00000048005c8947 */ /* 0x002fea0003800000 */
.L_x_29:
[----:B------:R-:W-:Y:S01]  /*1f90*/  UISETP.NE.AND UP0, UPT, UR7, URZ, UPT ;  /* 0x0000003f0700728c */ /* 0x000fe2000bf05270 */
[----:B------:R-:W-:Y:S01]  /*1fa0*/  WARPGROUP.ARRIVE ;  /* 0x00000000000079c5 */ /* 0x000fe20000000000 */
[----:B------:R-:W-:Y:S02]  /*1fb0*/  ULEA UR10, UR19, UR18, 0x7 ;  /* 0x00000012130a7291 */ /* 0x000fe4000f8e383f */
[----:B------:R-:W-:Y:S01]  /*1fc0*/  USEL UR8, UR8, URZ, !UP0 ;  /* 0x0000003f08087287 */ /* 0x000fe2000c000000 */
[----:B------:R-:W-:Y:S01]  /*1fd0*/  UMOV UR9, 0xc0000010 ;  /* 0xc000001000097882 */ /* 0x000fe20000000000 */
[----:B------:R-:W-:Y:S02]  /*1fe0*/  UMOV UR11, 0xc0000010 ;  /* 0xc0000010000b7882 */ /* 0x000fe40000000000 */
[----:B------:R-:W-:Y:S02]  /*1ff0*/  UISETP.NE.U32.AND UP0, UPT, UR8, URZ, UPT ;  /* 0x0000003f0800728c */ /* 0x000fe4000bf05070 */
[----:B------:R-:W-:-:S02]  /*2000*/  ULEA UR8, UR19, UR17, 0x7 ;  /* 0x0000001113087291 */ /* 0x000fc4000f8e383f */
[----:B------:R-:W-:-:S07]  /*2010*/  UIADD3 UR6, UR6, 0x1, URZ ;  /* 0x0000000106067890 */ /* 0x000fce000fffe03f */
[----:B------:R-:W-:Y:S01]  /*2020*/  QGMMA.64x64x32.F32.E4M3.E4M3 R24, gdesc[UR8], R24, UP0, gsb0 ;  /* 0x00e00000081879f3 */ /* 0x000fe2000b800818 */
[----:B------:R-:W-:-:S04]  /*2030*/  UISETP.NE.AND UP0, UPT, UR6, UR25, UPT ;  /* 0x000000190600728c */ /* 0x000fc8000bf05270 */
[----:B------:R-:W-:-:S06]  /*2040*/  USEL UR7, URZ, 0x1, UP0 ;  /* 0x000000013f077887 */ /* 0x000fcc0008000000 */
[----:B------:R-:W-:Y:S01]  /*2050*/  ISETP.NE.AND P0, PT, RZ, UR7, PT ;  /* 0x00000007ff007c0c */ /* 0x000fe2000bf05270 */
[----:B------:R-:W-:-:S12]  /*2060*/  WARPGROUP.DEPBAR.LE gsb0, 0x1 ;  /* 0x00008000000079c5 */ /* 0x000fd80000010100 */
[----:B------:R-:W-:Y:S05]  /*2070*/  @!P0 BRA `(.L_x_31) ;  /* 0x0000000000888947 */ /* 0x000fea0003800000 */
[----:B------:R-:W-:Y:S02]  /*2080*/  WARPGROUP.DEPBAR.LE gsb0, 0x0 ;  /* 0x00008000000079c5 */ /* 0x000fe40000010000 */
[----:B------:R-:W-:-:S01]  /*2090*/  FADD R85, R24, R85 ;  /* 0x0000005518557221 */ /* 0x000fc20000000000 */
[----:B------:R-:W-:Y:S01]  /*20a0*/  FADD R84, R25, R84 ;  /* 0x0000005419547221 */ /* 0x000fe20000000000 */
        /* <DEDUP_REMOVED lines=30> */
[----:B------:R-:W-:-:S06]  /*2290*/  UMOV UR6, URZ ;  /* 0x0000003f00067c82 */ /* 0x000fcc0008000000 */
.L_x_31:
[----:B------:R-:W-:Y:S05]  /*22a0*/  @!P1 BRA `(.L_x_32) ;  /* 0x0000000000049947 */ /* 0x000fea0003800000 */
[----:B------:R-:W-:Y:S01]  /*22b0*/  BPT.TRAP 0x1 ;  /* 0x000000040000795c */ /* 0x000fe20000300000 */
.L_x_32:
[----:B------:R-:W-:-:S13]  /*22c0*/  ISETP.NE.AND P0, PT, R13, RZ, PT ;  /* 0x000000ff0d00720c */ /* 0x000fda0003f05270 */
[----:B01----:R-:W-:-:S05]  /*22d0*/  @P0 LEA R18, R17, UR12, 0x3 ;  /* 0x0000000c11120c11 */ /* 0x003fca000f8e18ff */
[----:B------:R-:W-:-:S05]  /*22e0*/  @P0 VIADD R19, R18, 0x28 ;  /* 0x0000002812130836 */ /* 0x000fca0000000000 */
[----:B------:R-:W-:-:S04]  /*22f0*/  @P0 PRMT R19, R12, 0x654, R19 ;  /* 0x000006540c130816 */ /* 0x000fc80000000013 */
[----:B------:R0:W-:Y:S01]  /*2300*/  @P0 SYNCS.ARRIVE.TRANS64.RED.A1T0 RZ, [R19+URZ], RZ ;  /* 0x000000ff13ff09a7 */ /* 0x0001e2000810043f */
[----:B------:R-:W-:-:S13]  /*2310*/  ISETP.GT.U32.AND P0, PT, R7, 0x1, PT ;  /* 0x000000010700780c */ /* 0x000fda0003f04070 */
[----:B0-----:R-:W-:Y:S05]  /*2320*/  @P0 BRA `(.L_x_33) ;  /* 0x0000000000040947 */ /* 0x001fea0003800000 */
[----:B------:R-:W-:Y:S01]  /*2330*/  BPT.TRAP 0x1 ;  /* 0x000000040000795c */ /* 0x000fe20000300000 */
.L_x_33:
[----:B------:R-:W-:Y:S01]  /*2340*/  UIADD3 UR19, UR19, 0x1, URZ ;  /* 0x0000000113137890 */ /* 0x000fe2000fffe03f */
[C---:B------:R-:W-:Y:S01]  /*2350*/  ISETP.GT.AND P1, PT, R16.reuse, 0x1, PT ;  /* 0x000000011000780c */ /* 0x040fe20003f24270 */
[----:B------:R-:W-:Y:S02]  /*2360*/  VIADD R17, R17, 0x1 ;  /* 0x0000000111117836 */ /* 0x000fe40000000000 */
[----:B------:R-:W-:Y:S01]  /*2370*/  UISETP.NE.AND UP0, UPT, UR19, 0x5, UPT ;  /* 0x000000051300788c */ /* 0x000fe2000bf05270 */
[----:B------:R-:W-:Y:S02]  /*2380*/  VIADD R16, R16, 0xffffffff ;  /* 0xffffffff10107836 */ /* 0x000fe40000000000 */
[C---:B------:R-:W-:Y:S01]  /*2390*/  ISETP.NE.AND P0, PT, R17.reuse, 0x5, PT ;  /* 0x000000051100780c */ /* 0x040fe20003f05270 */
[----:B------:R-:W-:Y:S02]  /*23a0*/  USEL UR8, URZ, 0x1, UP0 ;  /* 0x000000013f087887 */ /* 0x000fe40008000000 */
[----:B------:R-:W-:Y:S01]  /*23b0*/  USEL UR19, UR19, URZ, UP0 ;  /* 0x0000003f13137287 */ /* 0x000fe20008000000 */
[----:B------:R-:W-:-:S03]  /*23c0*/  SEL R17, R17, RZ, P0 ;  /* 0x000000ff11117207 */ /* 0x000fc60000000000 */
[----:B------:R-:W-:Y:S01]  /*23d0*/  LOP3.LUT R88, R88, UR8, RZ, 0x3c, !PT ;  /* 0x0000000858587c12 */ /* 0x000fe2000f8e3cff */
[----:B------:R-:W-:Y:S01]  /*23e0*/  UMOV UR8, 0x1 ;  /* 0x0000000100087882 */ /* 0x000fe20000000000 */
[----:B------:R-:W-:Y:S06]  /*23f0*/  @P1 BRA `(.L_x_34) ;  /* 0xfffffff800b81947 */ /* 0x000fec000383ffff */
.L_x_26:
[----:B------:R-:W-:Y:S01]  /*2400*/  UISETP.NE.AND UP0, UPT, UR6, URZ, UPT ;  /* 0x0000003f0600728c */ /* 0x000fe2000bf05270 */
[----:B01----:R-:W0:Y:S01]  /*2410*/  LDC R16, c[0x0][0x28c] ;  /* 0x0000a300ff107b82 */ /* 0x003e220000000800 */
[----:B------:R-:W-:Y:S02]  /*2420*/  IMAD.U32 R17, RZ, RZ, UR24 ;  /* 0x00000018ff117e24 */ /* 0x000fe4000f8e00ff */
[----:B------:R-:W-:-:S06]  /*2430*/  USEL UR6, URZ, 0x1, !UP0 ;  /* 0x000000013f067887 */ /* 0x000fcc000c000000 */
[----:B------:R-:W-:-:S13]  /*2440*/  ISETP.NE.AND P0, PT, RZ, UR6, PT ;  /* 0x00000006ff007c0c */ /* 0x000fda000bf05270 */
[----:B------:R-:W-:Y:S05]  /*2450*/  @!P0 BRA `(.L_x_35) ;  /* 0x0000000000848947 */ /* 0x000fea0003800000 */
[----:B------:R-:W-:Y:S02]  /*2460*/  WARPGROUP.DEPBAR.LE gsb0, 0x0 ;  /* 0x00008000000079c5 */ /* 0x000fe40000010000 */
[----:B------:R-:W-:Y:S01]  /*2470*/  FADD R85, R24, R85 ;  /* 0x0000005518557221 */ /* 0x000fe20000000000 */
        /* <DEDUP_REMOVED lines=30> */
[----:B------:R-:W-:-:S07]  /*2660*/  FADD R22, R22, R55 ;  /* 0x0000003716167221 */ /* 0x000fce0000000000 */
.L_x_35:
[----:B0-----:R-:W-:Y:S01]  /*2670*/  ISETP.GE.AND P0, PT, R16, 0x1, PT ;  /* 0x000000011000780c */ /* 0x001fe20003f06270 */
[----:B------:R0:W-:Y:S01]  /*2680*/  SYNCS.ARRIVE.TRANS64.A1T0 RZ, [R17+UR23], RZ ;  /* 0x000000ff11ff79a7 */ /* 0x0001e20008100017 */
[----:B------:R-:W-:-:S11]  /*2690*/  WARPGROUP.DEPBAR.LE gsb0, 0x0 ;  /* 0x00008000000079c5 */ /* 0x000fd60000010000 */
[----:B------:R-:W-:Y:S05]  /*26a0*/  @!P0 BRA `(.L_x_36) ;  /* 0x0000000000488947 */ /* 0x000fea0003800000 */
[----:B------:R-:W-:-:S13]  /*26b0*/  ISETP.NE.AND P0, PT, R86, 0x3, PT ;  /* 0x000000035600780c */ /* 0x000fda0003f05270 */
[----:B------:R-:W-:Y:S05]  /*26c0*/  @!P0 BRA `(.L_x_37) ;  /* 0x0000000000048947 */ /* 0x000fea0003800000 */
[----:B------:R-:W-:Y:S01]  /*26d0*/  BPT.TRAP 0x1 ;  /* 0x000000040000795c */ /* 0x000fe20000300000 */
.L_x_37:
[----:B------:R-:W-:-:S13]  /*26e0*/  ISETP.NE.AND P0, PT, R13, RZ, PT ;  /* 0x000000ff0d00720c */ /* 0x000fda0003f05270 */
[----:B------:R-:W-:-:S05]  /*26f0*/  VOTEU.ANY UP0, P0 ;  /* 0x00000000003f7886 */ /* 0x000fca0000000100 */
[----:B------:R-:W-:-:S06]  /*2700*/  @UP0 UIADD3 UR6, UR14, UR5, URZ ;  /* 0x000000050e060290 */ /* 0x000fcc000fffe03f */
[----:B------:R-:W-:Y:S02]  /*2710*/  IMAD.U32 R16, RZ, RZ, UR6 ;  /* 0x00000006ff107e24 */ /* 0x000fe4000f8e00ff */
[----:B------:R-:W-:Y:S02]  /*2720*/  IMAD.U32 R19, RZ, RZ, UR6 ;  /* 0x00000006ff137e24 */ /* 0x000fe4000f8e00ff */
[----:B0-----:R-:W-:-:S05]  /*2730*/  @P0 IMAD.WIDE.U32 R16, R16, -0x33333333, RZ ;  /* 0xcccccccd10100825 */ /* 0x001fca00078e00ff */
[----:B------:R-:W-:-:S05]  /*2740*/  @P0 SHF.R.U32.HI R16, RZ, 0x2, R17 ;  /* 0x00000002ff100819 */ /* 0x000fca0000011611 */
[----:B------:R-:W-:-:S05]  /*2750*/  @P0 IMAD R16, R16, -0x5, R19 ;  /* 0xfffffffb10100824 */ /* 0x000fca00078e0213 */
[----:B------:R-:W-:-:S05]  /*2760*/  @P0 LEA R16, R16, UR12, 0x3 ;  /* 0x0000000c10100c11 */ /* 0x000fca000f8e18ff */
[----:B------:R-:W-:-:S05]  /*2770*/  @P0 VIADD R17, R16, 0x28 ;  /* 0x0000002810110836 */ /* 0x000fca0000000000 */
[----:B------:R-:W-:-:S04]  /*2780*/  @P0 PRMT R17, R12, 0x654, R17 ;  /* 0x000006540c110816 */ /* 0x000fc80000000011 */
[----:B------:R1:W-:Y:S01]  /*2790*/  @P0 SYNCS.ARRIVE.TRANS64.RED.A1T0 RZ, [R17+URZ], RZ ;  /* 0x000000ff11ff09a7 */ /* 0x0003e2000810043f */
[----:B------:R-:W-:-:S13]  /*27a0*/  ISETP.GT.U32.AND P0, PT, R7, 0x1, PT ;  /* 0x000000010700780c */ /* 0x000fda0003f04070 */
[----:B-1----:R-:W-:Y:S05]  /*27b0*/  @P0 BRA `(.L_x_36) ;  /* 0x0000000000040947 */ /* 0x002fea0003800000 */
[----:B------:R-:W-:Y:S01]  /*27c0*/  BPT.TRAP 0x1 ;  /* 0x000000040000795c */ /* 0x000fe20000300000 */
.L_x_36:
[----:B------:R-:W-:Y:S01]  /*27d0*/  SHF.L.U32 R16, R87, 0x1f, RZ ;  /* 0x0000001f57107819 */ /* 0x000fe200000006ff */
[----:B------:R-:W-:Y:S01]  /*27e0*/  UIADD3 UR5, UR22, UR5, URZ ;  /* 0x0000000516057290 */ /* 0x000fe2000fffe03f */
[----:B------:R-:W1:Y:S01]  /*27f0*/  LDC R31, c[0x0][0x288] ;  /* 0x0000a200ff1f7b82 */ /* 0x000e620000000800 */
[----:B------:R-:W-:Y:S01]  /*2800*/  UISETP.GE.U32.AND UP1, UPT, UR22, 0x5, UPT ;  /* 0x000000051600788c */ /* 0x000fe2000bf26070 */
[----:B------:R-:W-:Y:S01]  /*2810*/  IMAD.SHL.U32 R24, R20, 0x2, RZ ;  /* 0x0000000214187824 */ /* 0x000fe200078e00ff */
[----:B------:R-:W-:Y:S02]  /*2820*/  UISETP.GT.U32.AND UP0, UPT, UR5, 0x4, UPT ;  /* 0x000000040500788c */ /* 0x000fe4000bf04070 */
[----:B------:R-:W-:Y:S02]  /*2830*/  UIMAD.WIDE.U32 UR6, UR5, -0x33333333, URZ ;  /* 0xcccccccd050678a5 */ /* 0x000fe4000f8e003f */
[----:B------:R-:W-:Y:S01]  /*2840*/  UISETP.LT.U32.AND UP0, UPT, UR22, 0x5, UP0 ;  /* 0x000000051600788c */ /* 0x000fe20008701070 */
[----:B------:R-:W4:Y:S01]  /*2850*/  SYNCS.PHASECHK.TRANS64.TRYWAIT P0, [UR15+0x8], R16 ;  /* 0x00000810ff0075a7 */ /* 0x000f22000800014f */
[----:B------:R-:W-:Y:S01]  /*2860*/  USHF.R.U32.HI UR6, URZ, 0x2, UR7 ;  /* 0x000000023f067899 */ /* 0x000fe20008011607 */
[----:B------:R-:W-:Y:S01]  /*2870*/  SHF.R.S32.HI R25, RZ, 0x1f, R24 ;  /* 0x0000001fff197819 */ /* 0x000fe20000011418 */
[----:B------:R-:W-:-:S02]  /*2880*/  USEL UR8, URZ, 0x1, !UP0 ;  /* 0x000000013f087887 */ /* 0x000fc4000c000000 */
[----:B------:R-:W-:Y:S02]  /*2890*/  UIMAD UR5, UR6, -0x5, UR5 ;  /* 0xfffffffb060578a4 */ /* 0x000fe4000f8e0205 */
[----:B------:R-:W-:-:S04]  /*28a0*/  ULOP3.LUT UR4, UR4, UR8, URZ, 0x3c, !UPT ;  /* 0x0000000804047292 */ /* 0x000fc8000f8e3c3f */
[----:B------:R-:W-:Y:S01]  /*28b0*/  @UP1 ULOP3.LUT UR4, UR4, 0x1, UR6, 0x78, !UPT ;  /* 0x0000000104041892 */ /* 0x000fe2000f8e7806 */
[----:B-1--4-:R-:W-:Y:S11]  /*28c0*/  @!P0 BRA `(.L_x_38) ;  /* 0x0000004000248947 */ /* 0x012ff60003800000 */
.L_x_133:
[----:B------:R-:W-:Y:S01]  /*28d0*/  IMAD.SHL.U32 R33, R4, 0x40, RZ ;  /* 0x0000004004217824 */ /* 0x000fe200078e00ff */
[----:B------:R-:W-:Y:S01]  /*28e0*/  ULDC UR8, c[0x0][0x284] ;  /* 0x0000a10000087ab9 */ /* 0x000fe20000000800 */
[----:B------:R-:W-:Y:S01]  /*28f0*/  IMAD.SHL.U32 R4, R6, 0x40, RZ ;  /* 0x0000004006047824 */ /* 0x000fe200078e00ff */
[----:B------:R-:W-:Y:S01]  /*2900*/  SHF.R.S32.HI R32, RZ, 0x1f, R5 ;  /* 0x0000001fff207819 */ /* 0x000fe20000011405 */
[----:B------:R-:W-:Y:S01]  /*2910*/  ULDC.64 UR6, c[0x0][0x5d0] ;  /* 0x0001740000067ab9 */ /* 0x000fe20000000a00 */
[----:B------:R-:W-:Y:S01]  /*2920*/  SHF.R.S32.HI R30, RZ, 0x1f, R33 ;  /* 0x0000001fff1e7819 */ /* 0x000fe20000011421 */
[----:B0-----:R-:W-:Y:S01]  /*2930*/  IMAD.WIDE.U32 R16, R5, UR6, R24 ;  /* 0x0000000605107c25 */ /* 0x001fe2000f8e0018 */
[----:B------:R-:W-:-:S03]  /*2940*/  ISETP.GE.AND P0, PT, R4, UR8, PT ;  /* 0x0000000804007c0c */ /* 0x000fc6000bf06270 */
[----:B------:R-:W-:Y:S01]  /*2950*/  IMAD R18, R32, UR6, RZ ;  /* 0x0000000620127c24 */ /* 0x000fe2000f8e02ff */
[C---:B------:R-:W-:Y:S02]  /*2960*/  ISETP.GE.OR P0, PT, R33.reuse, R31, P0 ;  /* 0x0000001f2100720c */ /* 0x040fe40000706670 */
[----:B------:R-:W-:Y:S01]  /*2970*/  IADD3 R16, P1, R33, R16, RZ ;  /* 0x0000001021107210 */ /* 0x000fe20007f3e0ff */
[----:B------:R-:W-:-:S05]  /*2980*/  IMAD R19, R5, UR7, R18 ;  /* 0x0000000705137c24 */ /* 0x000fca000f8e0212 */
[----:B------:R-:W-:-:S05]  /*2990*/  IADD3.X R17, R30, R17, R19, P1, !PT ;  /* 0x000000111e117210 */ /* 0x000fca0000ffe413 */
[----:B------:R-:W-:Y:S05]  /*29a0*/  @P0 BRA `(.L_x_39) ;  /* 0x0000002400a80947 */ /* 0x000fea0003800000 */
[----:B------:R-:W0:Y:S01]  /*29b0*/  LDC.64 R26, c[0x0][0x5c8] ;  /* 0x00017200ff1a7b82 */ /* 0x000e220000000a00 */
[----:B------:R-:W-:Y:S01]  /*29c0*/  IMAD.WIDE R28, R6, 0x40, R10 ;  /* 0x00000040061c7825 */ /* 0x000fe200078e020a */
[----:B------:R-:W-:Y:S01]  /*29d0*/  ULDC.64 UR6, c[0x0][0x5c0] ;  /* 0x0001700000067ab9 */ /* 0x000fe20000000a00 */
[----:B------:R-:W-:Y:S02]  /*29e0*/  BSSY B0, `(.L_x_39) ;  /* 0x0000266000007945 */ /* 0x000fe40003800000 */
[-C--:B0-----:R-:W-:Y:S02]  /*29f0*/  IMAD R6, R29, R26.reuse, RZ ;  /* 0x0000001a1d067224 */ /* 0x081fe400078e02ff */
[----:B------:R-:W-:-:S04]  /*2a00*/  IMAD.WIDE.U32 R16, R28, R26, R16 ;  /* 0x0000001a1c107225 */ /* 0x000fc800078e0010 */
[----:B------:R-:W-:Y:S01]  /*2a10*/  IMAD R19, R28, R27, R6 ;  /* 0x0000001b1c137224 */ /* 0x000fe200078e0206 */
[----:B------:R-:W-:Y:S02]  /*2a20*/  LEA R18, P0, R26, R16, 0x3 ;  /* 0x000000101a127211 */ /* 0x000fe400078018ff */
[----:B------:R-:W-:Y:S01]  /*2a30*/  IADD3 R16, P1, R16, UR6, RZ ;  /* 0x0000000610107c10 */ /* 0x000fe2000ff3e0ff */
[----:B------:R-:W-:Y:S01]  /*2a40*/  IMAD.IADD R19, R17, 0x1, R19 ;  /* 0x0000000111137824 */ /* 0x000fe200078e0213 */
[----:B------:R-:W-:-:S04]  /*2a50*/  IADD3 R18, P2, R18, UR6, RZ ;  /* 0x0000000612127c10 */ /* 0x000fc8000ff5e0ff */
[----:B------:R-:W-:Y:S01]  /*2a60*/  LEA.HI.X R6, R26, R19, R27, 0x3, P0 ;  /* 0x000000131a067211 */ /* 0x000fe200000f1c1b */
[----:B------:R-:W-:Y:S01]  /*2a70*/  IMAD R26, R20, -0x2, R31 ;  /* 0xfffffffe141a7824 */ /* 0x000fe200078e021f */
[----:B---3-5:R-:W-:Y:S02]  /*2a80*/  FSETP.NEU.AND P0, PT, R15, RZ, PT ;  /* 0x000000ff0f00720b */ /* 0x028fe40003f0d000 */
[----:B------:R-:W-:Y:S01]  /*2a90*/  IADD3.X R17, R19, UR7, RZ, P1, !PT ;  /* 0x0000000713117c10 */ /* 0x000fe20008ffe4ff */
[----:B------:R-:W-:Y:S01]  /*2aa0*/  IMAD.IADD R26, R26, 0x1, -R33 ;  /* 0x000000011a1a7824 */ /* 0x000fe200078e0a21 */
[----:B------:R-:W-:Y:S01]  /*2ab0*/  IADD3.X R19, R6, UR7, RZ, P2, !PT ;  /* 0x0000000706137c10 */ /* 0x000fe200097fe4ff */
[----:B------:R-:W-:-:S08]  /*2ac0*/  IMAD.IADD R6, R21, 0x1, -R4 ;  /* 0x0000000115067824 */ /* 0x000fd000078e0a04 */
[----:B------:R-:W-:Y:S05]  /*2ad0*/  @!P0 BRA `(.L_x_40) ;  /* 0x0000001c00188947 */ /* 0x000fea0003800000 */
[----:B------:R-:W-:Y:S01]  /*2ae0*/  ULDC.64 UR6, c[0x0][0x5b8] ;  /* 0x00016e0000067ab9 */ /* 0x000fe20000000a00 */
[----:B------:R-:W-:Y:S01]  /*2af0*/  ULDC.64 UR8, c[0x0][0x5a8] ;  /* 0x00016a0000087ab9 */ /* 0x000fe20000000a00 */
[----:B------:R-:W-:Y:S01]  /*2b00*/  IMAD.WIDE.U32 R24, R5, UR6, R24 ;  /* 0x0000000605187c25 */ /* 0x000fe2000f8e0018 */
[----:B------:R-:W-:Y:S03]  /*2b10*/  BSSY B1, `(.L_x_41) ;  /* 0x0000010000017945 */ /* 0x000fe60003800000 */
[----:B------:R-:W-:Y:S01]  /*2b20*/  IMAD R4, R32, UR6, RZ ;  /* 0x0000000620047c24 */ /* 0x000fe2000f8e02ff */
[----:B------:R-:W-:-:S03]  /*2b30*/  IADD3 R24, P0, R33, R24, RZ ;  /* 0x0000001821187210 */ /* 0x000fc60007f1e0ff */
[----:B------:R-:W-:Y:S01]  /*2b40*/  IMAD R5, R5, UR7, R4 ;  /* 0x0000000705057c24 */ /* 0x000fe2000f8e0204 */
[----:B------:R-:W-:Y:S02]  /*2b50*/  ULDC.64 UR6, c[0x0][0x5b0] ;  /* 0x00016c0000067ab9 */ /* 0x000fe40000000a00 */
[----:B------:R-:W-:Y:S02]  /*2b60*/  IMAD R27, R29, UR6, RZ ;  /* 0x000000061d1b7c24 */ /* 0x000fe4000f8e02ff */
[----:B------:R-:W-:Y:S02]  /*2b70*/  IADD3.X R25, R30, R25, R5, P0, !PT ;  /* 0x000000191e197210 */ /* 0x000fe400007fe405 */
[----:B------:R-:W-:Y:S01]  /*2b80*/  ISETP.GE.AND P0, PT, R26, 0x1, PT ;  /* 0x000000011a00780c */ /* 0x000fe20003f06270 */
[C---:B------:R-:W-:Y:S02]  /*2b90*/  IMAD R27, R28.reuse, UR7, R27 ;  /* 0x000000071c1b7c24 */ /* 0x040fe4000f8e021b */
[----:B------:R-:W-:Y:S01]  /*2ba0*/  IMAD.WIDE.U32 R4, R28, UR6, R24 ;  /* 0x000000061c047c25 */ /* 0x000fe2000f8e0018 */
[----:B------:R-:W-:-:S02]  /*2bb0*/  ISETP.LT.OR P3, PT, R6, 0x1, !P0 ;  /* 0x000000010600780c */ /* 0x000fc40004761670 */
[----:B------:R-:W-:-:S04]  /*2bc0*/  IADD3 R4, P1, R4, UR8, RZ ;  /* 0x0000000804047c10 */ /* 0x000fc8000ff3e0ff */
[--C-:B------:R-:W-:Y:S02]  /*2bd0*/  IADD3.X R5, R5, UR9, R27.reuse, P1, !PT ;  /* 0x0000000905057c10 */ /* 0x100fe40008ffe41b */
[----:B------:R-:W-:-:S05]  /*2be0*/  PRMT R27, RZ, 0x7610, R27 ;  /* 0x00007610ff1b7816 */ /* 0x000fca000000001b */
[----:B------:R-:W-:Y:S05]  /*2bf0*/  @P3 BRA `(.L_x_42) ;  /* 0x0000000000043947 */ /* 0x000fea0003800000 */
[----:B------:R0:W5:Y:S02]  /*2c00*/  LDG.E.U8 R27, desc[UR20][R4.64] ;  /* 0x00000014041b7981 */ /* 0x000164000c1e1100 */
.L_x_42:
[----:B------:R-:W-:Y:S05]  /*2c10*/  BSYNC B1 ;  /* 0x0000000000017941 */ /* 0x000fea0003800000 */
.L_x_41:
[----:B-----5:R-:W-:Y:S01]  /*2c20*/  LOP3.LUT R27, R27, 0xff, RZ, 0xc0, !PT ;  /* 0x000000ff1b1b7812 */ /* 0x020fe200078ec0ff */
[----:B------:R-:W-:Y:S01]  /*2c30*/  BSSY B1, `(.L_x_43) ;  /* 0x000000c000017945 */ /* 0x000fe20003800000 */
[----:B------:R-:W-:Y:S02]  /*2c40*/  ISETP.GE.AND P1, PT, R26, 0x2, PT ;  /* 0x000000021a00780c */ /* 0x000fe40003f26270 */
[----:B------:R-:W-:Y:S02]  /*2c50*/  F2FP.F16.E4M3.UNPACK_B R27, R27 ;  /* 0x0000001bff1b723e */ /* 0x000fe400020006ff */
[----:B------:R-:W-:-:S03]  /*2c60*/  ISETP.LT.OR P2, PT, R6, 0x1, !P1 ;  /* 0x000000010600780c */ /* 0x000fc60004f41670 */
[----:B------:R-:W-:Y:S01]  /*2c70*/  HADD2.F32 R30, -RZ, R27.H0_H0 ;  /* 0x2000001bff1e7230 */ /* 0x000fe20000004100 */
[----:B------:R-:W-:-:S04]  /*2c80*/  PRMT R27, RZ, 0x7610, R27 ;  /* 0x00007610ff1b7816 */ /* 0x000fc8000000001b */
[----:B------:R-:W-:-:S04]  /*2c90*/  FMUL R30, R30, R15 ;  /* 0x0000000f1e1e7220 */ /* 0x000fc80000400000 */
[----:B--2---:R-:W-:-:S05]  /*2ca0*/  FFMA R30, R85, R14, R30 ;  /* 0x0000000e551e7223 */ /* 0x004fca000000001e */
[----:B------:R-:W-:-:S05]  /*2cb0*/  F2FP.SATFINITE.E4M3.F32.PACK_AB_MERGE_C R31, RZ, R30, RZ ;  /* 0x0000001eff1f723e */ /* 0x000fca00048070ff */
[----:B------:R1:W-:Y:S01]  /*2cc0*/  @!P3 STG.E.U8 desc[UR20][R16.64], R31 ;  /* 0x0000001f1000b986 */ /* 0x0003e2000c101114 */
[----:B------:R-:W-:Y:S05]  /*2cd0*/  @P2 BRA `(.L_x_44) ;  /* 0x0000000000042947 */ /* 0x000fea0003800000 */
[----:B------:R2:W5:Y:S02]  /*2ce0*/  LDG.E.U8 R27, desc[UR20][R4.64+0x1] ;  /* 0x00000114041b7981 */ /* 0x000564000c1e1100 */
.L_x_44:
[----:B------:R-:W-:Y:S05]  /*2cf0*/  BSYNC B1 ;  /* 0x0000000000017941 */ /* 0x000fea0003800000 */
.L_x_43:
[----:B-----5:R-:W-:Y:S01]  /*2d00*/  LOP3.LUT R27, R27, 0xff, RZ, 0xc0, !PT ;  /* 0x000000ff1b1b7812 */ /* 0x020fe200078ec0ff */
[----:B------:R-:W-:Y:S01]  /*2d10*/  BSSY B1, `(.L_x_45) ;  /* 0x0000012000017945 */ /* 0x000fe20003800000 */
[----:B-1----:R-:W-:Y:S02]  /*2d20*/  IADD3 R31, P3, R28, 0x8, RZ ;  /* 0x000000081c1f7810 */ /* 0x002fe40007f7e0ff */
[----:B------:R-:W-:Y:S02]  /*2d30*/  F2FP.F16.E4M3.UNPACK_B R27, R27 ;  /* 0x0000001bff1b723e */ /* 0x000fe400020006ff */
[----:B------:R-:W-:Y:S01]  /*2d40*/  ISETP.LT.OR P0, PT, R6, 0x9, !P0 ;  /* 0x000000090600780c */ /* 0x000fe20004701670 */
[----:B------:R-:W-:Y:S02]  /*2d50*/  IMAD.X R29, RZ, RZ, R29, P3 ;  /* 0x000000ffff1d7224 */ /* 0x000fe400018e061d */
[----:B------:R-:W-:Y:S02]  /*2d60*/  HADD2.F32 R28, -RZ, R27.H0_H0 ;  /* 0x2000001bff1c7230 */ /* 0x000fe40000004100 */
[----:B------:R-:W-:-:S04]  /*2d70*/  IMAD.WIDE.U32 R24, R31, UR6, R24 ;  /* 0x000000061f187c25 */ /* 0x000fc8000f8e0018 */
[----:B------:R-:W-:Y:S01]  /*2d80*/  FMUL R27, R28, R15 ;  /* 0x0000000f1c1b7220 */ /* 0x000fe20000400000 */
[----:B------:R-:W-:Y:S01]  /*2d90*/  IMAD R28, R29, UR6, RZ ;  /* 0x000000061d1c7c24 */ /* 0x000fe2000f8e02ff */
[----:B------:R-:W-:Y:S02]  /*2da0*/  IADD3 R24, P3, R24, UR8, RZ ;  /* 0x0000000818187c10 */ /* 0x000fe4000ff7e0ff */
[----:B------:R-:W-:Y:S01]  /*2db0*/  FFMA R27, R84, R14, R27 ;  /* 0x0000000e541b7223 */ /* 0x000fe2000000001b */
[----:B------:R-:W-:-:S04]  /*2dc0*/  IMAD R31, R31, UR7, R28 ;  /* 0x000000071f1f7c24 */ /* 0x000fc8000f8e021c */
[----:B------:R-:W-:Y:S02]  /*2dd0*/  F2FP.SATFINITE.E4M3.F32.PACK_AB_MERGE_C R29, RZ, R27, RZ ;  /* 0x0000001bff1d723e */ /* 0x000fe400048070ff */
[----:B------:R-:W-:Y:S02]  /*2de0*/  IADD3.X R25, R25, UR9, R31, P3, !PT ;  /* 0x0000000919197c10 */ /* 0x000fe40009ffe41f */
[----:B------:R-:W-:Y:S01]  /*2df0*/  PRMT R27, RZ, 0x7610, R27 ;  /* 0x00007610ff1b7816 */ /* 0x000fe2000000001b */
[----:B------:R1:W-:Y:S01]  /*2e00*/  @!P2 STG.E.U8 desc[UR20][R16.64+0x1], R29 ;  /* 0x0000011d1000a986 */ /* 0x0003e2000c101114 */
[----:B------:R-:W-:Y:S05]  /*2e10*/  @P0 BRA `(.L_x_46) ;  /* 0x0000000000040947 */ /* 0x000fea0003800000 */
[----:B------:R3:W5:Y:S02]  /*2e20*/  LDG.E.U8 R27, desc[UR20][R24.64] ;  /* 0x00000014181b7981 */ /* 0x000764000c1e1100 */
.L_x_46:
[----:B------:R-:W-:Y:S05]  /*2e30*/  BSYNC B1 ;  /* 0x0000000000017941 */ /* 0x000fea0003800000 */
.L_x_45:
[----:B-----5:R-:W-:Y:S01]  /*2e40*/  LOP3.LUT R27, R27, 0xff, RZ, 0xc0, !PT ;  /* 0x000000ff1b1b7812 */ /* 0x020fe200078ec0ff */
[----:B------:R-:W-:Y:S01]  /*2e50*/  BSSY B1, `(.L_x_47) ;  /* 0x000000b000017945 */ /* 0x000fe20003800000 */
[----:B------:R-:W-:Y:S02]  /*2e60*/  ISETP.LT.OR P1, PT, R6, 0x9, !P1 ;  /* 0x000000090600780c */ /* 0x000fe40004f21670 */
[----:B------:R-:W-:-:S05]  /*2e70*/  F2FP.F16.E4M3.UNPACK_B R27, R27 ;  /* 0x0000001bff1b723e */ /* 0x000fca00020006ff */
[----:B------:R-:W-:Y:S01]  /*2e80*/  HADD2.F32 R28, -RZ, R27.H0_H0 ;  /* 0x2000001bff1c7230 */ /* 0x000fe20000004100 */
[----:B------:R-:W-:-:S04]  /*2e90*/  PRMT R27, RZ, 0x7610, R27 ;  /* 0x00007610ff1b7816 */ /* 0x000fc8000000001b */
[----:B------:R-:W-:-:S04]  /*2ea0*/  FMUL R28, R28, R15 ;  /* 0x0000000f1c1c7220 */ /* 0x000fc80000400000 */
[----:B------:R-:W-:-:S05]  /*2eb0*/  FFMA R28, R83, R14, R28 ;  /* 0x0000000e531c7223 */ /* 0x000fca000000001c */
[----:B-1----:R-:W-:-:S05]  /*2ec0*/  F2FP.SATFINITE.E4M3.F32.PACK_AB_MERGE_C R29, RZ, R28, RZ ;  /* 0x0000001cff1d723e */ /* 0x002fca00048070ff */
[----:B------:R1:W-:Y:S01]  /*2ed0*/  @!P0 STG.E.U8 desc[UR20][R18.64], R29 ;  /* 0x0000001d12008986 */ /* 0x0003e2000c101114 */
[----:B------:R-:W-:Y:S05]  /*2ee0*/  @P1 BRA `(.L_x_48) ;  /* 0x0000000000041947 */ /* 0x000fea0003800000 */
[----:B------:R4:W5:Y:S02]  /*2ef0*/  LDG.E.U8 R27, desc[UR20][R24.64+0x1] ;  /* 0x00000114181b7981 */ /* 0x000964000c1e1100 */
.L_x_48:
[----:B------:R-:W-:Y:S05]  /*2f00*/  BSYNC B1 ;  /* 0x0000000000017941 */ /* 0x000fea0003800000 */
.L_x_47:
[----:B-----5:R-:W-:Y:S01]  /*2f10*/  LOP3.LUT R27, R27, 0xff, RZ, 0xc0, !PT ;  /* 0x000000ff1b1b7812 */ /* 0x020fe200078ec0ff */
[----:B------:R-:W-:Y:S01]  /*2f20*/  BSSY B1, `(.L_x_49) ;  /* 0x000000c000017945 */ /* 0x000fe20003800000 */
[----:B------:R-:W-:Y:S02]  /*2f30*/  ISETP.GE.AND P0, PT, R26, 0x9, PT ;  /* 0x000000091a00780c */ /* 0x000fe40003f06270 */
[----:B------:R-:W-:Y:S02]  /*2f40*/  F2FP.F16.E4M3.UNPACK_B R27, R27 ;  /* 0x0000001bff1b723e */ /* 0x000fe400020006ff */
[----:B------:R-:W-:-:S03]  /*2f50*/  ISETP.LT.OR P2, PT, R6, 0x1, !P0 ;  /* 0x000000010600780c */ /* 0x000fc60004741670 */
[----:B------:R-:W-:-:S05]  /*2f60*/  HADD2.F32 R28, -RZ, R27.H0_H0 ;  /* 0x2000001bff1c7230 */ /* 0x000fca0000004100 */
[----:B------:R-:W-:-:S04]  /*2f70*/  FMUL R27, R28, R15 ;  /* 0x0000000f1c1b7220 */ /* 0x000fc80000400000 */
[----:B------:R-:W-:-:S05]  /*2f80*/  FFMA R27, R82, R14, R27 ;  /* 0x0000000e521b7223 */ /* 0x000fca000000001b */
[----:B-1----:R-:W-:Y:S02]  /*2f90*/  F2FP.SATFINITE.E4M3.F32.PACK_AB_MERGE_C R29, RZ, R27, RZ ;  /* 0x0000001bff1d723e */ /* 0x002fe400048070ff */
[----:B------:R-:W-:-:S03]  /*2fa0*/  PRMT R27, RZ, 0x7610, R27 ;  /* 0x00007610ff1b7816 */ /* 0x000fc6000000001b */
[----:B------:R1:W-:Y:S01]  /*2fb0*/  @!P1 STG.E.U8 desc[UR20][R18.64+0x1], R29 ;  /* 0x0000011d12009986 */ /* 0x0003e2000c101114 */
[----:B------:R-:W-:Y:S05]  /*2fc0*/  @P2 BRA `(.L_x_50) ;  /* 0x0000000000042947 */ /* 0x000fea0003800000 */
[----:B------:R0:W5:Y:S02]  /*2fd0*/  LDG.E.U8 R27, desc[UR20][R4.64+0x8] ;  /* 0x00000814041b7981 */ /* 0x000164000c1e1100 */
.L_x_50:
[----:B------:R-:W-:Y:S05]  /*2fe0*/  BSYNC B1 ;  /* 0x0000000000017941 */ /* 0x000fea0003800000 */
.L_x_49:
        /* <DEDUP_REMOVED lines=13> */
.L_x_52:
[----:B------:R-:W-:Y:S05]  /*30c0*/  BSYNC B1 ;  /* 0x0000000000017941 */ /* 0x000fea0003800000 */
.L_x_51:
[----:B-----5:R-:W-:Y:S01]  /*30d0*/  LOP3.LUT R27, R27, 0xff, RZ, 0xc0, !PT ;  /* 0x000000ff1b1b7812 */ /* 0x020fe200078ec0ff */
[----:B------:R-:W-:Y:S01]  /*30e0*/  BSSY B1, `(.L_x_53) ;  /* 0x000000b000017945 */ /* 0x000fe20003800000 */
[----:B------:R-:W-:Y:S02]  /*30f0*/  ISETP.LT.OR P0, PT, R6, 0x9, !P0 ;  /* 0x000000090600780c */ /* 0x000fe40004701670 */
[----:B------:R-:W-:-:S05]  /*3100*/  F2FP.F16.E4M3.UNPACK_B R27, R27 ;  /* 0x0000001bff1b723e */ /* 0x000fca00020006ff */
        /* <DEDUP_REMOVED lines=8> */
.L_x_54:
[----:B------:R-:W-:Y:S05]  /*3190*/  BSYNC B1 ;  /* 0x0000000000017941 */ /* 0x000fea0003800000 */
.L_x_53:
        /* <DEDUP_REMOVED lines=12> */
.L_x_56:
[----:B------:R-:W-:Y:S05]  /*3260*/  BSYNC B1 ;  /* 0x0000000000017941 */ /* 0x000fea0003800000 */
.L_x_55:
        /* <DEDUP_REMOVED lines=13> */
.L_x_58:
[----:B------:R-:W-:Y:S05]  /*3340*/  BSYNC B1 ;  /* 0x0000000000017941 */ /* 0x000fea0003800000 */
.L_x_57:
        /* <DEDUP_REMOVED lines=13> */
.L_x_60:
[----:B------:R-:W-:Y:S05]  /*3420*/  BSYNC B1 ;  /* 0x0000000000017941 */ /* 0x000fea0003800000 */
.L_x_59:
        /* <DEDUP_REMOVED lines=12> */
.L_x_62:
[----:B------:R-:W-:Y:S05]  /*34f0*/  BSYNC B1 ;  /* 0x0000000000017941 */ /* 0x000fea0003800000 */
.L_x_61:
        /* <DEDUP_REMOVED lines=12> */
.L_x_64:
[----:B------:R-:W-:Y:S05]  /*35c0*/  BSYNC B1 ;  /* 0x0000000000017941 */ /* 0x000fea0003800000 */
.L_x_63:
        /* <DEDUP_REMOVED lines=13> */
.L_x_66:
[----:B------:R-:W-:Y:S05]  /*36a0*/  BSYNC B1 ;  /* 0x0000000000017941 */ /* 0x000fea0003800000 */
.L_x_65:
        /* <DEDUP_REMOVED lines=13> */
.L_x_68:
[----:B------:R-:W-:Y:S05]  /*3780*/  BSYNC B1 ;  /* 0x0000000000017941 */ /* 0x000fea0003800000 */
.L_x_67:
        /* <DEDUP_REMOVED lines=12> */
.L_x_70:
[----:B------:R-:W-:Y:S05]  /*3850*/  BSYNC B1 ;  /* 0x0000000000017941 */ /* 0x000fea0003800000 */
.L_x_69:
        /* <DEDUP_REMOVED lines=12> */
.L_x_72:
[----:B------:R-:W-:Y:S05]  /*3920*/  BSYNC B1 ;  /* 0x0000000000017941 */ /* 0x000fea0003800000 */
.L_x_71:
        /* <DEDUP_REMOVED lines=13> */
.L_x_74:
[----:B------:R-:W-:Y:S05]  /*3a00*/  BSYNC B1 ;  /* 0x0000000000017941 */ /* 0x000fea0003800000 */
.L_x_73:
        /* <DEDUP_REMOVED lines=13> */
.L_x_76:
[----:B------:R-:W-:Y:S05]  /*3ae0*/  BSYNC B1 ;  /* 0x0000000000017941 */ /* 0x000fea0003800000 */
.L_x_75:
        /* <DEDUP_REMOVED lines=12> */
.L_x_78:
[----:B------:R-:W-:Y:S05]  /*3bb0*/  BSYNC B1 ;  /* 0x0000000000017941 */ /* 0x000fea0003800000 */
.L_x_77:
        /* <DEDUP_REMOVED lines=12> */
.L_x_80:
[----:B------:R-:W-:Y:S05]  /*3c80*/  BSYNC B1 ;  /* 0x0000000000017941 */ /* 0x000fea0003800000 */
.L_x_79:
        /* <DEDUP_REMOVED lines=13> */
.L_x_82:
[----:B------:R-:W-:Y:S05]  /*3d60*/  BSYNC B1 ;  /* 0x0000000000017941 */ /* 0x000fea0003800000 */
.L_x_81:
        /* <DEDUP_REMOVED lines=13> */
.L_x_84:
[----:B------:R-:W-:Y:S05]  /*3e40*/  BSYNC B1 ;  /* 0x0000000000017941 */ /* 0x000fea0003800000 */
.L_x_83:
        /* <DEDUP_REMOVED lines=12> */
.L_x_86:
[----:B------:R-:W-:Y:S05]  /*3f10*/  BSYNC B1 ;  /* 0x0000000000017941 */ /* 0x000fea0003800000 */
.L_x_85:
        /* <DEDUP_REMOVED lines=12> */
.L_x_88:
[----:B------:R-:W-:Y:S05]  /*3fe0*/  BSYNC B1 ;  /* 0x0000000000017941 */ /* 0x000fea0003800000 */
.L_x_87:
        /* <DEDUP_REMOVED lines=13> */
.L_x_90:
[----:B------:R-:W-:Y:S05]  /*40c0*/  BSYNC B1 ;  /* 0x0000000000017941 */ /* 0x000fea0003800000 */
.L_x_89:
        /* <DEDUP_REMOVED lines=13> */
.L_x_92:
[----:B------:R-:W-:Y:S05]  /*41a0*/  BSYNC B1 ;  /* 0x0000000000017941 */ /* 0x000fea0003800000 */
.L_x_91:
        /* <DEDUP_REMOVED lines=12> */
.L_x_94:
[----:B------:R-:W-:Y:S05]  /*4270*/  BSYNC B1 ;  /* 0x0000000000017941 */ /* 0x000fea0003800000 */
.L_x_93:
        /* <DEDUP_REMOVED lines=12> */
.L_x_96:
[----:B------:R-:W-:Y:S05]  /*4340*/  BSYNC B1 ;  /* 0x0000000000017941 */ /* 0x000fea0003800000 */
.L_x_95:
        /* <DEDUP_REMOVED lines=13> */
.L_x_98:
[----:B------:R-:W-:Y:S05]  /*4420*/  BSYNC B1 ;  /* 0x0000000000017941 */ /* 0x000fea0003800000 */
.L_x_97:
[----:B-----5:R-:W-:Y:S01]  /*4430*/  LOP3.LUT R27, R27, 0xff, RZ, 0xc0, !PT ;  /* 0x000000ff1b1b7812 */ /* 0x020fe200078ec0ff */
[----:B------:R-:W-:Y:S01]  /*4440*/  BSSY B1, `(.L_x_99) ;  /* 0x000000c000017945 */ /* 0x000fe20003800000 */
[----:B------:R-:W-:Y:S02]  /*4450*/  ISETP.GE.AND P1, PT, R26, 0x3a, PT ;  /* 0x0000003a1a00780c */ /* 0x000fe40003f26270 */
[----:B------:R-:W-:Y:S02]  /*4460*/  F2FP.F16.E4M3.UNPACK_B R27, R27 ;  /* 0x0000001bff1b723e */ /* 0x000fe400020006ff */
[----:B------:R-:W-:Y:S02]  /*4470*/  ISETP.LT.OR P3, PT, R6, 0x1, !P1 ;  /* 0x000000010600780c */ /* 0x000fe40004f61670 */
[----:B------:R-:W-:Y:S01]  /*4480*/  PRMT R26, RZ, 0x7610, R26 ;  /* 0x00007610ff1a7816 */ /* 0x000fe2000000001a */
[----:B------:R-:W-:-:S05]  /*4490*/  HADD2.F32 R28, -RZ, R27.H0_H0 ;  /* 0x2000001bff1c7230 */ /* 0x000fca0000004100 */
[----:B------:R-:W-:-:S04]  /*44a0*/  FMUL R28, R28, R15 ;  /* 0x0000000f1c1c7220 */ /* 0x000fc80000400000 */
[----:B------:R-:W-:-:S05]  /*44b0*/  FFMA R28, R57, R14, R28 ;  /* 0x0000000e391c7223 */ /* 0x000fca000000001c */
[----:B------:R-:W-:-:S05]  /*44c0*/  F2FP.SATFINITE.E4M3.F32.PACK_AB_MERGE_C R27, RZ, R28, RZ ;  /* 0x0000001cff1b723e */ /* 0x000fca00048070ff */
[----:B------:R0:W-:Y:S01]  /*44d0*/  @!P2 STG.E.U8 desc[UR20][R16.64+0x38], R27 ;  /* 0x0000381b1000a986 */ /* 0x0001e2000c101114 */
[----:B------:R-:W-:Y:S05]  /*44e0*/  @P3 BRA `(.L_x_100) ;  /* 0x0000000000043947 */ /* 0x000fea0003800000 */
[----:B------:R0:W5:Y:S02]  /*44f0*/  LDG.E.U8 R26, desc[UR20][R4.64+0x39] ;  /* 0x00003914041a7981 */ /* 0x000164000c1e1100 */
.L_x_100:
[----:B------:R-:W-:Y:S05]  /*4500*/  BSYNC B1 ;  /* 0x0000000000017941 */ /* 0x000fea0003800000 */
.L_x_99:
[----:B-----5:R-:W-:Y:S01]  /*4510*/  LOP3.LUT R26, R26, 0xff, RZ, 0xc0, !PT ;  /* 0x000000ff1a1a7812 */ /* 0x020fe200078ec0ff */
[----:B------:R-:W-:Y:S01]  /*4520*/  BSSY B1, `(.L_x_101) ;  /* 0x000000b000017945 */ /* 0x000fe20003800000 */
[----:B------:R-:W-:Y:S02]  /*4530*/  ISETP.LT.OR P0, PT, R6, 0x9, !P0 ;  /* 0x000000090600780c */ /* 0x000fe40004701670 */
[----:B------:R-:W-:Y:S02]  /*4540*/  F2FP.F16.E4M3.UNPACK_B R26, R26 ;  /* 0x0000001aff1a723e */ /* 0x000fe400020006ff */
[----:B0-2---:R-:W-:-:S03]  /*4550*/  PRMT R4, RZ, 0x7610, R4 ;  /* 0x00007610ff047816 */ /* 0x005fc60000000004 */
[----:B------:R-:W-:-:S05]  /*4560*/  HADD2.F32 R26, -RZ, R26.H0_H0 ;  /* 0x2000001aff1a7230 */ /* 0x000fca0000004100 */
[----:B------:R-:W-:-:S04]  /*4570*/  FMUL R5, R26, R15 ;  /* 0x0000000f1a057220 */ /* 0x000fc80000400000 */
[----:B------:R-:W-:-:S05]  /*4580*/  FFMA R5, R56, R14, R5 ;  /* 0x0000000e38057223 */ /* 0x000fca0000000005 */
[----:B------:R-:W-:-:S05]  /*4590*/  F2FP.SATFINITE.E4M3.F32.PACK_AB_MERGE_C R5, RZ, R5, RZ ;  /* 0x00000005ff05723e */ /* 0x000fca00048070ff */
[----:B------:R0:W-:Y:S01]  /*45a0*/  @!P3 STG.E.U8 desc[UR20][R16.64+0x39], R5 ;  /* 0x000039051000b986 */ /* 0x0001e2000c101114 */
[----:B------:R-:W-:Y:S05]  /*45b0*/  @P0 BRA `(.L_x_102) ;  /* 0x0000000000040947 */ /* 0x000fea0003800000 */
[----:B------:R2:W5:Y:S02]  /*45c0*/  LDG.E.U8 R4, desc[UR20][R24.64+0x38] ;  /* 0x0000381418047981 */ /* 0x000564000c1e1100 */
.L_x_102:
[----:B------:R-:W-:Y:S05]  /*45d0*/  BSYNC B1 ;  /* 0x0000000000017941 */ /* 0x000fea0003800000 */
.L_x_101:
[----:B-----5:R-:W-:Y:S01]  /*45e0*/  LOP3.LUT R4, R4, 0xff, RZ, 0xc0, !PT ;  /* 0x000000ff04047812 */ /* 0x020fe200078ec0ff */
[----:B------:R-:W-:Y:S01]  /*45f0*/  BSSY B1, `(.L_x_103) ;  /* 0x000000b000017945 */ /* 0x000fe20003800000 */
[----:B------:R-:W-:Y:S02]  /*4600*/  ISETP.LT.OR P1, PT, R6, 0x9, !P1 ;  /* 0x000000090600780c */ /* 0x000fe40004f21670 */
[----:B------:R-:W-:-:S05]  /*4610*/  F2FP.F16.E4M3.UNPACK_B R4, R4 ;  /* 0x00000004ff04723e */ /* 0x000fca00020006ff */
[----:B------:R-:W-:-:S05]  /*4620*/  HADD2.F32 R4, -RZ, R4.H0_H0 ;  /* 0x20000004ff047230 */ /* 0x000fca0000004100 */
[----:B------:R-:W-:-:S04]  /*4630*/  FMUL R4, R4, R15 ;  /* 0x0000000f04047220 */ /* 0x000fc80000400000 */
[----:B------:R-:W-:-:S05]  /*4640*/  FFMA R4, R23, R14, R4 ;  /* 0x0000000e17047223 */ /* 0x000fca0000000004 */
[----:B0-----:R-:W-:Y:S02]  /*4650*/  F2FP.SATFINITE.E4M3.F32.PACK_AB_MERGE_C R5, RZ, R4, RZ ;  /* 0x00000004ff05723e */ /* 0x001fe400048070ff */
[----:B------:R-:W-:-:S03]  /*4660*/  PRMT R4, RZ, 0x7610, R4 ;  /* 0x00007610ff047816 */ /* 0x000fc60000000004 */
[----:B------:R0:W-:Y:S01]  /*4670*/  @!P0 STG.E.U8 desc[UR20][R18.64+0x38], R5 ;  /* 0x0000380512008986 */ /* 0x0001e2000c101114 */
[----:B------:R-:W-:Y:S05]  /*4680*/  @P1 BRA `(.L_x_104) ;  /* 0x0000000000041947 */ /* 0x000fea0003800000 */
[----:B------:R0:W5:Y:S02]  /*4690*/  LDG.E.U8 R4, desc[UR20][R24.64+0x39] ;  /* 0x0000391418047981 */ /* 0x000164000c1e1100 */
.L_x_104:
[----:B------:R-:W-:Y:S05]  /*46a0*/  BSYNC B1 ;  /* 0x0000000000017941 */ /* 0x000fea0003800000 */
.L_x_103:
[----:B------:R-:W-:Y:S05]  /*46b0*/  @P1 BRA `(.L_x_105) ;  /* 0x0000000800601947 */ /* 0x000fea0003800000 */
[----:B-----5:R-:W-:-:S04]  /*46c0*/  LOP3.LUT R4, R4, 0xff, RZ, 0xc0, !PT ;  /* 0x000000ff04047812 */ /* 0x020fc800078ec0ff */
[----:B------:R-:W-:-:S05]  /*46d0*/  F2FP.F16.E4M3.UNPACK_B R4, R4 ;  /* 0x00000004ff04723e */ /* 0x000fca00020006ff */
[----:B------:R-:W-:-:S05]  /*46e0*/  HADD2.F32 R4, -RZ, R4.H0_H0 ;  /* 0x20000004ff047230 */ /* 0x000fca0000004100 */
[----:B0-----:R-:W-:-:S04]  /*46f0*/  FMUL R5, R4, R15 ;  /* 0x0000000f04057220 */ /* 0x001fc80000400000 */
[----:B------:R-:W-:-:S05]  /*4700*/  FFMA R5, R22, R14, R5 ;  /* 0x0000000e16057223 */ /* 0x000fca0000000005 */
[----:B------:R-:W-:-:S05]  /*4710*/  F2FP.SATFINITE.E4M3.F32.PACK_AB_MERGE_C R5, RZ, R5, RZ ;  /* 0x00000005ff05723e */ /* 0x000fca00048070ff */
[----:B------:R0:W-:Y:S01]  /*4720*/  STG.E.U8 desc[UR20][R18.64+0x39], R5 ;  /* 0x0000390512007986 */ /* 0x0001e2000c101114 */
[----:B------:R-:W-:Y:S05]  /*4730*/  BRA `(.L_x_105) ;  /* 0x0000000800407947 */ /* 0x000fea0003800000 */
.L_x_40:
[C---:B------:R-:W-:Y:S01]  /*4740*/  ISETP.GE.AND P3, PT, R26.reuse, 0x1, PT ;  /* 0x000000011a00780c */ /* 0x040fe20003f66270 */
[-C--:B--2---:R-:W-:Y:S01]  /*4750*/  FMUL R85, R85, R14.reuse ;  /* 0x0000000e55557220 */ /* 0x084fe20000400000 */
[----:B------:R-:W-:Y:S01]  /*4760*/  ISETP.GE.AND P0, PT, R26, 0x2, PT ;  /* 0x000000021a00780c */ /* 0x000fe20003f06270 */
[-C--:B------:R-:W-:Y:S01]  /*4770*/  FMUL R84, R84, R14.reuse ;  /* 0x0000000e54547220 */ /* 0x080fe20000400000 */
[C---:B------:R-:W-:Y:S01]  /*4780*/  ISETP.LT.OR P1, PT, R6.reuse, 0x1, !P3 ;  /* 0x000000010600780c */ /* 0x040fe20005f21670 */
[-C--:B------:R-:W-:Y:S01]  /*4790*/  FMUL R83, R83, R14.reuse ;  /* 0x0000000e53537220 */ /* 0x080fe20000400000 */
[----:B------:R-:W-:Y:S01]  /*47a0*/  ISETP.LT.OR P2, PT, R6, 0x1, !P0 ;  /* 0x000000010600780c */ /* 0x000fe20004741670 */
[-C--:B------:R-:W-:Y:S01]  /*47b0*/  FMUL R82, R82, R14.reuse ;  /* 0x0000000e52527220 */ /* 0x080fe20000400000 */
[----:B------:R-:W-:Y:S01]  /*47c0*/  ISETP.LT.OR P3, PT, R6, 0x9, !P3 ;  /* 0x000000090600780c */ /* 0x000fe20005f61670 */
[-C--:B------:R-:W-:Y:S01]  /*47d0*/  FMUL R81, R81, R14.reuse ;  /* 0x0000000e51517220 */ /* 0x080fe20000400000 */
[----:B------:R-:W-:Y:S01]  /*47e0*/  F2FP.SATFINITE.E4M3.F32.PACK_AB_MERGE_C R85, RZ, R85, RZ ;  /* 0x00000055ff55723e */ /* 0x000fe200048070ff */
[----:B------:R-:W-:Y:S01]  /*47f0*/  FMUL R80, R80, R14 ;  /* 0x0000000e50507220 */ /* 0x000fe20000400000 */
[----:B------:R-:W-:Y:S01]  /*4800*/  F2FP.SATFINITE.E4M3.F32.PACK_AB_MERGE_C R5, RZ, R84, RZ ;  /* 0x00000054ff05723e */ /* 0x000fe200048070ff */
[-C--:B------:R-:W-:Y:S01]  /*4810*/  FMUL R79, R79, R14.reuse ;  /* 0x0000000e4f4f7220 */ /* 0x080fe20000400000 */
[----:B------:R-:W-:Y:S01]  /*4820*/  F2FP.SATFINITE.E4M3.F32.PACK_AB_MERGE_C R83, RZ, R83, RZ ;  /* 0x00000053ff53723e */ /* 0x000fe200048070ff */
[-C--:B------:R-:W-:Y:S01]  /*4830*/  FMUL R78, R78, R14.reuse ;  /* 0x0000000e4e4e7220 */ /* 0x080fe20000400000 */
[----:B------:R-:W-:Y:S01]  /*4840*/  ISETP.LT.OR P0, PT, R6, 0x9, !P0 ;  /* 0x000000090600780c */ /* 0x000fe20004701670 */
[----:B------:R-:W-:Y:S01]  /*4850*/  @!P1 STG.E.U8 desc[UR20][R16.64], R85 ;  /* 0x0000005510009986 */ /* 0x000fe2000c101114 */
[C---:B------:R-:W-:Y:S01]  /*4860*/  ISETP.GE.AND P1, PT, R26.reuse, 0x9, PT ;  /* 0x000000091a00780c */ /* 0x040fe20003f26270 */
[-C--:B------:R-:W-:Y:S01]  /*4870*/  FMUL R77, R77, R14.reuse ;  /* 0x0000000e4d4d7220 */ /* 0x080fe20000400000 */
[----:B------:R-:W-:Y:S01]  /*4880*/  F2FP.SATFINITE.E4M3.F32.PACK_AB_MERGE_C R81, RZ, R81, RZ ;  /* 0x00000051ff51723e */ /* 0x000fe200048070ff */
[----:B------:R0:W-:Y:S01]  /*4890*/  @!P2 STG.E.U8 desc[UR20][R16.64+0x1], R5 ;  /* 0x000001051000a986 */ /* 0x0001e2000c101114 */
[----:B------:R-:W-:Y:S01]  /*48a0*/  ISETP.GE.AND P2, PT, R26, 0xa, PT ;  /* 0x0000000a1a00780c */ /* 0x000fe20003f46270 */
[----:B------:R-:W-:Y:S01]  /*48b0*/  FMUL R76, R76, R14 ;  /* 0x0000000e4c4c7220 */ /* 0x000fe20000400000 */
[----:B------:R-:W-:Y:S01]  /*48c0*/  F2FP.SATFINITE.E4M3.F32.PACK_AB_MERGE_C R25, RZ, R80, RZ ;  /* 0x00000050ff19723e */ /* 0x000fe200048070ff */
[----:B------:R-:W-:Y:S01]  /*48d0*/  @!P3 STG.E.U8 desc[UR20][R18.64], R83 ;  /* 0x000000531200b986 */ /* 0x000fe2000c101114 */
[----:B------:R-:W-:Y:S01]  /*48e0*/  ISETP.LT.OR P3, PT, R6, 0x1, !P1 ;  /* 0x000000010600780c */ /* 0x000fe20004f61670 */
[-C--:B------:R-:W-:Y:S01]  /*48f0*/  FMUL R74, R74, R14.reuse ;  /* 0x0000000e4a4a7220 */ /* 0x080fe20000400000 */
[C---:B------:R-:W-:Y:S01]  /*4900*/  ISETP.LT.OR P5, PT, R6.reuse, 0x1, !P2 ;  /* 0x000000010600780c */ /* 0x040fe200057a1670 */
[-C--:B------:R-:W-:Y:S01]  /*4910*/  FMUL R75, R75, R14.reuse ;  /* 0x0000000e4b4b7220 */ /* 0x080fe20000400000 */
[----:B------:R-:W-:Y:S01]  /*4920*/  ISETP.LT.OR P1, PT, R6, 0x9, !P1 ;  /* 0x000000090600780c */ /* 0x000fe20004f21670 */
[-C--:B------:R-:W-:Y:S01]  /*4930*/  FMUL R73, R73, R14.reuse ;  /* 0x0000000e49497220 */ /* 0x080fe20000400000 */
[----:B------:R-:W-:Y:S01]  /*4940*/  F2FP.SATFINITE.E4M3.F32.PACK_AB_MERGE_C R79, RZ, R79, RZ ;  /* 0x0000004fff4f723e */ /* 0x000fe200048070ff */
[----:B------:R-:W-:Y:S01]  /*4950*/  FMUL R72, R72, R14 ;  /* 0x0000000e48487220 */ /* 0x000fe20000400000 */
[----:B0-----:R-:W-:Y:S01]  /*4960*/  F2FP.SATFINITE.E4M3.F32.PACK_AB_MERGE_C R5, RZ, R82, RZ ;  /* 0x00000052ff05723e */ /* 0x001fe200048070ff */
[-C--:B------:R-:W-:Y:S01]  /*4970*/  FMUL R70, R70, R14.reuse ;  /* 0x0000000e46467220 */ /* 0x080fe20000400000 */
[----:B------:R-:W-:Y:S01]  /*4980*/  ISETP.LT.OR P2, PT, R6, 0x9, !P2 ;  /* 0x000000090600780c */ /* 0x000fe20005741670 */
[----:B------:R-:W-:Y:S01]  /*4990*/  FMUL R71, R71, R14 ;  /* 0x0000000e47477220 */ /* 0x000fe20000400000 */
[----:B------:R-:W-:Y:S01]  /*49a0*/  F2FP.SATFINITE.E4M3.F32.PACK_AB_MERGE_C R27, RZ, R78, RZ ;  /* 0x0000004eff1b723e */ /* 0x000fe200048070ff */
[----:B------:R0:W-:Y:S01]  /*49b0*/  @!P0 STG.E.U8 desc[UR20][R18.64+0x1], R5 ;  /* 0x0000010512008986 */ /* 0x0001e2000c101114 */
[C---:B------:R-:W-:Y:S01]  /*49c0*/  ISETP.GE.AND P0, PT, R26.reuse, 0x11, PT ;  /* 0x000000111a00780c */ /* 0x040fe20003f06270 */
[-C--:B------:R-:W-:Y:S01]  /*49d0*/  FMUL R69, R69, R14.reuse ;  /* 0x0000000e45457220 */ /* 0x080fe20000400000 */
[----:B------:R-:W-:Y:S01]  /*49e0*/  F2FP.SATFINITE.E4M3.F32.PACK_AB_MERGE_C R77, RZ, R77, RZ ;  /* 0x0000004dff4d723e */ /* 0x000fe200048070ff */
[----:B------:R-:W-:Y:S01]  /*49f0*/  @!P3 STG.E.U8 desc[UR20][R16.64+0x8], R81 ;  /* 0x000008511000b986 */ /* 0x000fe2000c101114 */
[----:B------:R-:W-:Y:S01]  /*4a00*/  ISETP.GE.AND P3, PT, R26, 0x12, PT ;  /* 0x000000121a00780c */ /* 0x000fe20003f66270 */
[-C--:B------:R-:W-:Y:S01]  /*4a10*/  FMUL R68, R68, R14.reuse ;  /* 0x0000000e44447220 */ /* 0x080fe20000400000 */
[----:B------:R-:W-:Y:S01]  /*4a20*/  F2FP.SATFINITE.E4M3.F32.PACK_AB_MERGE_C R75, RZ, R75, RZ ;  /* 0x0000004bff4b723e */ /* 0x000fe200048070ff */
[----:B------:R1:W-:Y:S01]  /*4a30*/  @!P5 STG.E.U8 desc[UR20][R16.64+0x9], R25 ;  /* 0x000009191000d986 */ /* 0x0003e2000c101114 */
[C---:B------:R-:W-:Y:S01]  /*4a40*/  ISETP.LT.OR P5, PT, R6.reuse, 0x1, !P3 ;  /* 0x000000010600780c */ /* 0x040fe20005fa1670 */
[-C--:B------:R-:W-:Y:S01]  /*4a50*/  FMUL R67, R67, R14.reuse ;  /* 0x0000000e43437220 */ /* 0x080fe20000400000 */
[C---:B------:R-:W-:Y:S01]  /*4a60*/  ISETP.LT.OR P3, PT, R6.reuse, 0x9, !P3 ;  /* 0x000000090600780c */ /* 0x040fe20005f61670 */
[----:B------:R-:W-:Y:S01]  /*4a70*/  @!P1 STG.E.U8 desc[UR20][R18.64+0x8], R79 ;  /* 0x0000084f12009986 */ /* 0x000fe2000c101114 */
[----:B------:R-:W-:Y:S01]  /*4a80*/  ISETP.LT.OR P1, PT, R6, 0x1, !P0 ;  /* 0x000000010600780c */ /* 0x000fe20004721670 */
[----:B------:R-:W-:Y:S01]  /*4a90*/  FMUL R66, R66, R14 ;  /* 0x0000000e42427220 */ /* 0x000fe20000400000 */
[----:B0-----:R-:W-:Y:S01]  /*4aa0*/  F2FP.SATFINITE.E4M3.F32.PACK_AB_MERGE_C R5, RZ, R76, RZ ;  /* 0x0000004cff05723e */ /* 0x001fe200048070ff */
[----:B------:R-:W-:Y:S01]  /*4ab0*/  @!P2 STG.E.U8 desc[UR20][R18.64+0x9], R27 ;  /* 0x0000091b1200a986 */ /* 0x000fe2000c101114 */
[----:B------:R-:W-:Y:S01]  /*4ac0*/  ISETP.GE.AND P2, PT, R26, 0x19, PT ;  /* 0x000000191a00780c */ /* 0x000fe20003f46270 */
[-C--:B------:R-:W-:Y:S01]  /*4ad0*/  FMUL R65, R65, R14.reuse ;  /* 0x0000000e41417220 */ /* 0x080fe20000400000 */
[----:B------:R-:W-:Y:S01]  /*4ae0*/  ISETP.LT.OR P0, PT, R6, 0x9, !P0 ;  /* 0x000000090600780c */ /* 0x000fe20004701670 */
[----:B------:R-:W-:Y:S01]  /*4af0*/  FMUL R64, R64, R14 ;  /* 0x0000000e40407220 */ /* 0x000fe20000400000 */
[----:B------:R-:W-:Y:S01]  /*4b00*/  ISETP.LT.OR P6, PT, R6, 0x1, !P2 ;  /* 0x000000010600780c */ /* 0x000fe200057c1670 */
[----:B------:R0:W-:Y:S01]  /*4b10*/  @!P5 STG.E.U8 desc[UR20][R16.64+0x11], R5 ;  /* 0x000011051000d986 */ /* 0x0001e2000c101114 */
[----:B-1----:R-:W-:Y:S01]  /*4b20*/  F2FP.SATFINITE.E4M3.F32.PACK_AB_MERGE_C R25, RZ, R74, RZ ;  /* 0x0000004aff19723e */ /* 0x002fe200048070ff */
[-C--:B------:R-:W-:Y:S01]  /*4b30*/  FMUL R62, R62, R14.reuse ;  /* 0x0000000e3e3e7220 */ /* 0x080fe20000400000 */
[----:B------:R-:W-:Y:S01]  /*4b40*/  F2FP.SATFINITE.E4M3.F32.PACK_AB_MERGE_C R73, RZ, R73, RZ ;  /* 0x00000049ff49723e */ /* 0x000fe200048070ff */
[----:B------:R-:W-:Y:S01]  /*4b50*/  @!P1 STG.E.U8 desc[UR20][R16.64+0x10], R77 ;  /* 0x0000104d10009986 */ /* 0x000fe2000c101114 */
[----:B------:R-:W-:Y:S01]  /*4b60*/  ISETP.GE.AND P1, PT, R26, 0x1a, PT ;  /* 0x0000001a1a00780c */ /* 0x000fe20003f26270 */
[-C--:B------:R-:W-:Y:S01]  /*4b70*/  FMUL R63, R63, R14.reuse ;  /* 0x0000000e3f3f7220 */ /* 0x080fe20000400000 */
[C---:B------:R-:W-:Y:S01]  /*4b80*/  ISETP.LT.OR P2, PT, R6.reuse, 0x9, !P2 ;  /* 0x000000090600780c */ /* 0x040fe20005741670 */
[----:B------:R1:W-:Y:S01]  /*4b90*/  @!P3 STG.E.U8 desc[UR20][R18.64+0x11], R25 ;  /* 0x000011191200b986 */ /* 0x0003e2000c101114 */
[C---:B------:R-:W-:Y:S01]  /*4ba0*/  ISETP.LT.OR P5, PT, R6.reuse, 0x1, !P1 ;  /* 0x000000010600780c */ /* 0x040fe20004fa1670 */
[----:B------:R-:W-:Y:S01]  /*4bb0*/  FMUL R61, R61, R14 ;  /* 0x0000000e3d3d7220 */ /* 0x000fe20000400000 */
[----:B------:R-:W-:Y:S01]  /*4bc0*/  ISETP.LT.OR P3, PT, R6, 0x9, !P1 ;  /* 0x000000090600780c */ /* 0x000fe20004f61670 */
[----:B------:R-:W-:Y:S01]  /*4bd0*/  @!P0 STG.E.U8 desc[UR20][R18.64+0x10], R75 ;  /* 0x0000104b12008986 */ /* 0x000fe2000c101114 */
[----:B0-----:R-:W-:Y:S01]  /*4be0*/  F2FP.SATFINITE.E4M3.F32.PACK_AB_MERGE_C R5, RZ, R72, RZ ;  /* 0x00000048ff05723e */ /* 0x001fe200048070ff */
[-C--:B------:R-:W-:Y:S01]  /*4bf0*/  FMUL R60, R60, R14.reuse ;  /* 0x0000000e3c3c7220 */ /* 0x080fe20000400000 */
[C---:B------:R-:W-:Y:S01]  /*4c00*/  ISETP.GE.AND P0, PT, R26.reuse, 0x21, PT ;  /* 0x000000211a00780c */ /* 0x040fe20003f06270 */
[----:B------:R-:W-:Y:S01]  /*4c10*/  @!P6 STG.E.U8 desc[UR20][R16.64+0x18], R73 ;  /* 0x000018491000e986 */ /* 0x000fe2000c101114 */
[----:B------:R-:W-:Y:S01]  /*4c20*/  ISETP.GE.AND P1, PT, R26, 0x22, PT ;  /* 0x000000221a00780c */ /* 0x000fe20003f26270 */
[-C--:B------:R-:W-:Y:S01]  /*4c30*/  FMUL R59, R59, R14.reuse ;  /* 0x0000000e3b3b7220 */ /* 0x080fe20000400000 */
[----:B------:R-:W-:Y:S01]  /*4c40*/  ISETP.LT.OR P6, PT, R6, 0x1, !P0 ;  /* 0x000000010600780c */ /* 0x000fe200047c1670 */
[----:B------:R-:W-:Y:S01]  /*4c50*/  FMUL R58, R58, R14 ;  /* 0x0000000e3a3a7220 */ /* 0x000fe20000400000 */
[----:B-1----:R-:W-:Y:S01]  /*4c60*/  F2FP.SATFINITE.E4M3.F32.PACK_AB_MERGE_C R25, RZ, R70, RZ ;  /* 0x00000046ff19723e */ /* 0x002fe200048070ff */
[----:B------:R0:W-:Y:S01]  /*4c70*/  @!P5 STG.E.U8 desc[UR20][R16.64+0x19], R5 ;  /* 0x000019051000d986 */ /* 0x0001e2000c101114 */
[----:B------:R-:W-:Y:S01]  /*4c80*/  ISETP.LT.OR P5, PT, R6, 0x1, !P1 ;  /* 0x000000010600780c */ /* 0x000fe20004fa1670 */
[-C--:B------:R-:W-:Y:S01]  /*4c90*/  FMUL R57, R57, R14.reuse ;  /* 0x0000000e39397220 */ /* 0x080fe20000400000 */
[----:B------:R-:W-:Y:S01]  /*4ca0*/  F2FP.SATFINITE.E4M3.F32.PACK_AB_MERGE_C R71, RZ, R71, RZ ;  /* 0x00000047ff47723e */ /* 0x000fe200048070ff */
[----:B------:R1:W-:Y:S01]  /*4cb0*/  @!P3 STG.E.U8 desc[UR20][R18.64+0x19], R25 ;  /* 0x000019191200b986 */ /* 0x0003e2000c101114 */
[----:B------:R-:W-:Y:S01]  /*4cc0*/  F2FP.SATFINITE.E4M3.F32.PACK_AB_MERGE_C R69, RZ, R69, RZ ;  /* 0x00000045ff45723e */ /* 0x000fe200048070ff */
[----:B------:R-:W-:Y:S01]  /*4cd0*/  FMUL R56, R56, R14 ;  /* 0x0000000e38387220 */ /* 0x000fe20000400000 */
[----:B------:R-:W-:Y:S01]  /*4ce0*/  F2FP.SATFINITE.E4M3.F32.PACK_AB_MERGE_C R27, RZ, R68, RZ ;  /* 0x00000044ff1b723e */ /* 0x000fe200048070ff */
[----:B------:R-:W-:Y:S01]  /*4cf0*/  @!P2 STG.E.U8 desc[UR20][R18.64+0x18], R71 ;  /* 0x000018471200a986 */ /* 0x000fe2000c101114 */
[----:B------:R-:W-:Y:S01]  /*4d00*/  ISETP.LT.OR P3, PT, R6, 0x9, !P1 ;  /* 0x000000090600780c */ /* 0x000fe20004f61670 */
[-C--:B------:R-:W-:Y:S01]  /*4d10*/  FMUL R23, R23, R14.reuse ;  /* 0x0000000e17177220 */ /* 0x080fe20000400000 */
[----:B------:R-:W-:Y:S01]  /*4d20*/  ISETP.GE.AND P2, PT, R26, 0x29, PT ;  /* 0x000000291a00780c */ /* 0x000fe20003f46270 */
[----:B------:R-:W-:Y:S01]  /*4d30*/  @!P6 STG.E.U8 desc[UR20][R16.64+0x20], R69 ;  /* 0x000020451000e986 */ /* 0x000fe2000c101114 */
[----:B------:R-:W-:Y:S01]  /*4d40*/  ISETP.LT.OR P0, PT, R6, 0x9, !P0 ;  /* 0x000000090600780c */ /* 0x000fe20004701670 */
[----:B------:R-:W-:Y:S01]  /*4d50*/  FMUL R22, R22, R14 ;  /* 0x0000000e16167220 */ /* 0x000fe20000400000 */
[----:B------:R-:W-:Y:S01]  /*4d60*/  ISETP.GE.AND P1, PT, R26, 0x2a, PT ;  /* 0x0000002a1a00780c */ /* 0x000fe20003f26270 */
[----:B------:R-:W-:Y:S01]  /*4d70*/  @!P5 STG.E.U8 desc[UR20][R16.64+0x21], R27 ;  /* 0x0000211b1000d986 */ /* 0x000fe2000c101114 */
[----:B------:R-:W-:-:S02]  /*4d80*/  ISETP.LT.OR P6, PT, R6, 0x1, !P2 ;  /* 0x000000010600780c */ /* 0x000fc400057c1670 */
[C---:B------:R-:W-:Y:S02]  /*4d90*/  ISETP.LT.OR P5, PT, R6.reuse, 0x1, !P1 ;  /* 0x000000010600780c */ /* 0x040fe40004fa1670 */
[----:B------:R-:W-:Y:S02]  /*4da0*/  F2FP.SATFINITE.E4M3.F32.PACK_AB_MERGE_C R67, RZ, R67, RZ ;  /* 0x00000043ff43723e */ /* 0x000fe400048070ff */
[----:B0-----:R-:W-:Y:S02]  /*4db0*/  F2FP.SATFINITE.E4M3.F32.PACK_AB_MERGE_C R5, RZ, R66, RZ ;  /* 0x00000042ff05723e */ /* 0x001fe400048070ff */
[----:B------:R-:W-:Y:S01]  /*4dc0*/  F2FP.SATFINITE.E4M3.F32.PACK_AB_MERGE_C R65, RZ, R65, RZ ;  /* 0x00000041ff41723e */ /* 0x000fe200048070ff */
[----:B------:R-:W-:Y:S01]  /*4dd0*/  @!P0 STG.E.U8 desc[UR20][R18.64+0x20], R67 ;  /* 0x0000204312008986 */ /* 0x000fe2000c101114 */
[----:B-1----:R-:W-:Y:S02]  /*4de0*/  F2FP.SATFINITE.E4M3.F32.PACK_AB_MERGE_C R25, RZ, R64, RZ ;  /* 0x00000040ff19723e */ /* 0x002fe400048070ff */
[C---:B------:R-:W-:Y:S01]  /*4df0*/  ISETP.LT.OR P1, PT, R6.reuse, 0x9, !P1 ;  /* 0x000000090600780c */ /* 0x040fe20004f21670 */
[----:B------:R0:W-:Y:S01]  /*4e00*/  @!P3 STG.E.U8 desc[UR20][R18.64+0x21], R5 ;  /* 0x000021051200b986 */ /* 0x0001e2000c101114 */
[----:B------:R-:W-:-:S02]  /*4e10*/  ISETP.LT.OR P2, PT, R6, 0x9, !P2 ;  /* 0x000000090600780c */ /* 0x000fc40005741670 */
[C---:B------:R-:W-:Y:S01]  /*4e20*/  ISETP.GE.AND P3, PT, R26.reuse, 0x31, PT ;  /* 0x000000311a00780c */ /* 0x040fe20003f66270 */
[----:B------:R-:W-:Y:S01]  /*4e30*/  @!P6 STG.E.U8 desc[UR20][R16.64+0x28], R65 ;  /* 0x000028411000e986 */ /* 0x000fe2000c101114 */
[----:B------:R-:W-:Y:S02]  /*4e40*/  ISETP.GE.AND P0, PT, R26, 0x32, PT ;  /* 0x000000321a00780c */ /* 0x000fe40003f06270 */
[----:B------:R-:W-:Y:S01]  /*4e50*/  F2FP.SATFINITE.E4M3.F32.PACK_AB_MERGE_C R63, RZ, R63, RZ ;  /* 0x0000003fff3f723e */ /* 0x000fe200048070ff */
[----:B------:R1:W-:Y:S01]  /*4e60*/  @!P5 STG.E.U8 desc[UR20][R16.64+0x29], R25 ;  /* 0x000029191000d986 */ /* 0x0003e2000c101114 */
[C---:B------:R-:W-:Y:S02]  /*4e70*/  ISETP.LT.OR P5, PT, R6.reuse, 0x1, !P3 ;  /* 0x000000010600780c */ /* 0x040fe40005fa1670 */
[----:B------:R-:W-:Y:S02]  /*4e80*/  ISETP.LT.OR P6, PT, R6, 0x1, !P0 ;  /* 0x000000010600780c */ /* 0x000fe400047c1670 */
[----:B0-----:R-:W-:Y:S01]  /*4e90*/  F2FP.SATFINITE.E4M3.F32.PACK_AB_MERGE_C R5, RZ, R62, RZ ;  /* 0x0000003eff05723e */ /* 0x001fe200048070ff */
[----:B------:R-:W-:Y:S01]  /*4ea0*/  @!P2 STG.E.U8 desc[UR20][R18.64+0x28], R63 ;  /* 0x0000283f1200a986 */ /* 0x000fe2000c101114 */
[----:B------:R-:W-:-:S02]  /*4eb0*/  F2FP.SATFINITE.E4M3.F32.PACK_AB_MERGE_C R61, RZ, R61, RZ ;  /* 0x0000003dff3d723e */ /* 0x000fc400048070ff */
[----:B------:R-:W-:Y:S01]  /*4ec0*/  ISETP.GE.AND P2, PT, R26, 0x3a, PT ;  /* 0x0000003a1a00780c */ /* 0x000fe20003f46270 */
[----:B------:R0:W-:Y:S01]  /*4ed0*/  @!P1 STG.E.U8 desc[UR20][R18.64+0x29], R5 ;  /* 0x0000290512009986 */ /* 0x0001e2000c101114 */
[----:B------:R-:W-:Y:S02]  /*4ee0*/  ISETP.LT.OR P1, PT, R6, 0x9, !P3 ;  /* 0x000000090600780c */ /* 0x000fe40005f21670 */
[----:B-1----:R-:W-:Y:S01]  /*4ef0*/  F2FP.SATFINITE.E4M3.F32.PACK_AB_MERGE_C R25, RZ, R60, RZ ;  /* 0x0000003cff19723e */ /* 0x002fe200048070ff */
[----:B------:R-:W-:Y:S01]  /*4f00*/  @!P5 STG.E.U8 desc[UR20][R16.64+0x30], R61 ;  /* 0x0000303d1000d986 */ /* 0x000fe2000c101114 */
[----:B------:R-:W-:Y:S02]  /*4f10*/  ISETP.GE.AND P3, PT, R26, 0x39, PT ;  /* 0x000000391a00780c */ /* 0x000fe40003f66270 */
[C---:B------:R-:W-:Y:S01]  /*4f20*/  ISETP.LT.OR P0, PT, R6.reuse, 0x9, !P0 ;  /* 0x000000090600780c */ /* 0x040fe20004701670 */
[----:B------:R1:W-:Y:S01]  /*4f30*/  @!P6 STG.E.U8 desc[UR20][R16.64+0x31], R25 ;  /* 0x000031191000e986 */ /* 0x0003e2000c101114 */
[----:B------:R-:W-:-:S02]  /*4f40*/  ISETP.LT.OR P5, PT, R6, 0x1, !P3 ;  /* 0x000000010600780c */ /* 0x000fc40005fa1670 */
[C---:B------:R-:W-:Y:S02]  /*4f50*/  ISETP.LT.OR P6, PT, R6.reuse, 0x1, !P2 ;  /* 0x000000010600780c */ /* 0x040fe400057c1670 */
[C---:B------:R-:W-:Y:S02]  /*4f60*/  ISETP.LT.OR P3, PT, R6.reuse, 0x9, !P3 ;  /* 0x000000090600780c */ /* 0x040fe40005f61670 */
[----:B------:R-:W-:Y:S02]  /*4f70*/  ISETP.LT.OR P2, PT, R6, 0x9, !P2 ;  /* 0x000000090600780c */ /* 0x000fe40005741670 */
[----:B------:R-:W-:Y:S02]  /*4f80*/  F2FP.SATFINITE.E4M3.F32.PACK_AB_MERGE_C R59, RZ, R59, RZ ;  /* 0x0000003bff3b723e */ /* 0x000fe400048070ff */
[----:B0-----:R-:W-:Y:S02]  /*4f90*/  F2FP.SATFINITE.E4M3.F32.PACK_AB_MERGE_C R5, RZ, R58, RZ ;  /* 0x0000003aff05723e */ /* 0x001fe400048070ff */
[----:B------:R-:W-:Y:S01]  /*4fa0*/  F2FP.SATFINITE.E4M3.F32.PACK_AB_MERGE_C R57, RZ, R57, RZ ;  /* 0x00000039ff39723e */ /* 0x000fe200048070ff */
[----:B------:R0:W-:Y:S01]  /*4fb0*/  @!P1 STG.E.U8 desc[UR20][R18.64+0x30], R59 ;  /* 0x0000303b12009986 */ /* 0x0001e2000c101114 */
[----:B-1----:R-:W-:-:S02]  /*4fc0*/  F2FP.SATFINITE.E4M3.F32.PACK_AB_MERGE_C R25, RZ, R56, RZ ;  /* 0x00000038ff19723e */ /* 0x002fc400048070ff */
[----:B------:R-:W-:Y:S01]  /*4fd0*/  F2FP.SATFINITE.E4M3.F32.PACK_AB_MERGE_C R23, RZ, R23, RZ ;  /* 0x00000017ff17723e */ /* 0x000fe200048070ff */
[----:B------:R0:W-:Y:S01]  /*4fe0*/  @!P0 STG.E.U8 desc[UR20][R18.64+0x31], R5 ;  /* 0x0000310512008986 */ /* 0x0001e2000c101114 */
[----:B------:R-:W-:-:S03]  /*4ff0*/  F2FP.SATFINITE.E4M3.F32.PACK_AB_MERGE_C R27, RZ, R22, RZ ;  /* 0x00000016ff1b723e */ /* 0x000fc600048070ff */
[----:B------:R0:W-:Y:S04]  /*5000*/  @!P5 STG.E.U8 desc[UR20][R16.64+0x38], R57 ;  /* 0x000038391000d986 */ /* 0x0001e8000c101114 */
[----:B------:R0:W-:Y:S04]  /*5010*/  @!P6 STG.E.U8 desc[UR20][R16.64+0x39], R25 ;  /* 0x000039191000e986 */ /* 0x0001e8000c101114 */
[----:B------:R0:W-:Y:S04]  /*5020*/  @!P3 STG.E.U8 desc[UR20][R18.64+0x38], R23 ;  /* 0x000038171200b986 */ /* 0x0001e8000c101114 */
[----:B------:R0:W-:Y:S02]  /*5030*/  @!P2 STG.E.U8 desc[UR20][R18.64+0x39], R27 ;  /* 0x0000391b1200a986 */ /* 0x0001e4000c101114 */
.L_x_105:
[----:B------:R-:W-:Y:S05]  /*5040*/  BSYNC B0 ;  /* 0x0000000000007941 */ /* 0x000fea0003800000 */
.L_x_39:
[C---:B------:R-:W-:Y:S01]  /*5050*/  LEA R2, P0, R8.reuse, R2, 0x1 ;  /* 0x0000000208027211 */ /* 0x040fe200078008ff */
[----:B------:R-:W-:Y:S01]  /*5060*/  ULDC.64 UR6, c[0x0][0x650] ;  /* 0x0001940000067ab9 */ /* 0x000fe20000000a00 */
[----:B-----5:R-:W-:Y:S01]  /*5070*/  IMAD.U32 R4, RZ, RZ, UR16 ;  /* 0x00000010ff047e24 */ /* 0x020fe2000f8e00ff */
[----:B0-----:R-:W-:Y:S01]  /*5080*/  PRMT R16, RZ, 0x7610, R16 ;  /* 0x00007610ff107816 */ /* 0x001fe20000000010 */
[----:B------:R-:W-:Y:S01]  /*5090*/  IMAD.MOV.U32 R6, RZ, RZ, -0x1 ;  /* 0xffffffffff067424 */ /* 0x000fe200078e00ff */
[----:B------:R-:W-:Y:S01]  /*50a0*/  LEA.HI.X R3, R8, R3, R0, 0x1, P0 ;  /* 0x0000000308037211 */ /* 0x000fe200000f0c00 */
[----:B------:R0:W-:Y:S01]  /*50b0*/  SYNCS.ARRIVE.TRANS64.A1T0 RZ, [R4+UR23], RZ ;  /* 0x000000ff04ff79a7 */ /* 0x0001e20008100017 */
[----:B------:R-:W-:Y:S01]  /*50c0*/  ISETP.GE.U32.AND P0, PT, R2, UR6, PT ;  /* 0x0000000602007c0c */ /* 0x000fe2000bf06070 */
[----:B------:R-:W-:-:S03]  /*50d0*/  IMAD.MOV.U32 R5, RZ, RZ, -0x1 ;  /* 0xffffffffff057424 */ /* 0x000fc600078e00ff */
[----:B------:R-:W-:Y:S01]  /*50e0*/  ISETP.GE.U32.AND.EX P0, PT, R3, UR7, PT, P0 ;  /* 0x0000000703007c0c */ /* 0x000fe2000bf06100 */
[----:B0-----:R-:W-:-:S12]  /*50f0*/  IMAD.MOV.U32 R4, RZ, RZ, -0x1 ;  /* 0xffffffffff047424 */ /* 0x001fd800078e00ff */
[----:B------:R-:W-:Y:S05]  /*5100*/  @P0 BRA `(.L_x_106) ;  /* 0x0000000400600947 */ /* 0x000fea0003800000 */
[----:B------:R-:W0:Y:S01]  /*5110*/  S2R R28, SR_CTAID.X ;  /* 0x00000000001c7919 */ /* 0x000e220000002500 */
[----:B------:R-:W5:Y:S01]  /*5120*/  LDC.64 R22, c[0x0][0x628] ;  /* 0x00018a00ff167b82 */ /* 0x000f620000000a00 */
[----:B------:R-:W-:Y:S01]  /*5130*/  ULDC UR6, c[0x0][0x150] ;  /* 0x0000540000067ab9 */ /* 0x000fe20000000800 */
[----:B-1----:R-:W-:Y:S01]  /*5140*/  IMAD.MOV.U32 R18, RZ, RZ, R2 ;  /* 0x000000ffff127224 */ /* 0x002fe200078e0002 */
[----:B------:R-:W1:Y:S01]  /*5150*/  S2R R30, SR_CTAID.Y ;  /* 0x00000000001e7919 */ /* 0x000e620000002600 */
[----:B------:R-:W-:-:S04]  /*5160*/  IMAD.MOV.U32 R19, RZ, RZ, R3 ;  /* 0x000000ffff137224 */ /* 0x000fc800078e0003 */
[----:B------:R-:W1:Y:S08]  /*5170*/  LDC R31, c[0x0][0x144] ;  /* 0x00005100ff1f7b82 */ /* 0x000e700000000800 */
[----:B------:R-:W1:Y:S08]  /*5180*/  LDC R6, c[0x0][0x630] ;  /* 0x00018c00ff067b82 */ /* 0x000e700000000800 */
[----:B------:R-:W1:Y:S01]  /*5190*/  LDC.64 R26, c[0x0][0x620] ;  /* 0x00018800ff1a7b82 */ /* 0x000e620000000a00 */
[----:B-----5:R-:W-:-:S04]  /*51a0*/  ISETP.NE.U32.AND P0, PT, R22, RZ, PT ;  /* 0x000000ff1600720c */ /* 0x020fc80003f05070 */
[----:B------:R-:W-:Y:S02]  /*51b0*/  ISETP.NE.AND.EX P0, PT, R23, RZ, PT, P0 ;  /* 0x000000ff1700720c */ /* 0x000fe40003f05300 */
[----:B0-----:R-:W-:-:S05]  /*51c0*/  I2FP.F32.U32 R4, R28 ;  /* 0x0000001c00047245 */ /* 0x001fca0000201000 */
[----:B------:R-:W-:-:S04]  /*51d0*/  FMUL R4, R4, UR6 ;  /* 0x0000000604047c20 */ /* 0x000fc80008400000 */
[----:B------:R0:W0:Y:S02]  /*51e0*/  F2I.U32.TRUNC.NTZ R29, R4 ;  /* 0x00000004001d7305 */ /* 0x000024000020f000 */
[----:B------:R-:W-:Y:S05]  /*51f0*/  @!P0 BRA `(.L_x_107) ;  /* 0x0000000000288947 */ /* 0x000fea0003800000 */
[----:B------:R-:W5:Y:S02]  /*5200*/  LDC R5, c[0x0][0x634] ;  /* 0x00018d00ff057b82 */ /* 0x000f640000000800 */
[----:B-----5:R-:W-:-:S05]  /*5210*/  IADD3 R19, P0, R2, R5, RZ ;  /* 0x0000000502137210 */ /* 0x020fca0007f1e0ff */
[----:B--234-:R-:W-:-:S04]  /*5220*/  IMAD.X R25, RZ, RZ, R3, P0 ;  /* 0x000000ffff197224 */ /* 0x01cfc800000e0603 */
[----:B0-----:R-:W-:-:S04]  /*5230*/  IMAD.WIDE.U32 R4, R25, R22, RZ ;  /* 0x0000001619047225 */ /* 0x001fc800078e00ff */
[----:B------:R-:W-:-:S04]  /*5240*/  IMAD.WIDE.U32 R16, P0, R19, R23, R4 ;  /* 0x0000001713107225 */ /* 0x000fc80007800004 */
[----:B------:R-:W-:-:S04]  /*5250*/  IMAD.WIDE.U32 R4, R19, R22, RZ ;  /* 0x0000001613047225 */ /* 0x000fc800078e00ff */
[----:B------:R-:W-:Y:S01]  /*5260*/  IMAD.X R19, RZ, RZ, RZ, P0 ;  /* 0x000000ffff137224 */ /* 0x000fe200000e06ff */
[----:B------:R-:W-:Y:S01]  /*5270*/  IADD3 RZ, P0, R5, R16, RZ ;  /* 0x0000001005ff7210 */ /* 0x000fe20007f1e0ff */
[----:B------:R-:W-:-:S04]  /*5280*/  IMAD.MOV.U32 R18, RZ, RZ, R17 ;  /* 0x000000ffff127224 */ /* 0x000fc800078e0011 */
[----:B------:R-:W-:-:S08]  /*5290*/  IMAD.WIDE.U32.X R18, R25, R23, R18, P0 ;  /* 0x0000001719127225 */ /* 0x000fd000000e0412 */
.L_x_107:
[-CC-:B-1234-:R-:W-:Y:S01]  /*52a0*/  SHF.R.U64 R24, R18, R6.reuse, R19.reuse ;  /* 0x0000000612187219 */ /* 0x19efe20000001213 */
[----:B------:R-:W1:Y:S01]  /*52b0*/  LDC.64 R34, c[0x0][0x640] ;  /* 0x00019000ff227b82 */ /* 0x000e620000000a00 */
[----:B0-----:R-:W-:Y:S01]  /*52c0*/  SHF.R.U32.HI R4, RZ, R6, R19 ;  /* 0x00000006ff047219 */ /* 0x001fe20000011613 */
[----:B------:R-:W-:Y:S01]  /*52d0*/  IMAD.MOV R29, RZ, RZ, -R29 ;  /* 0x000000ffff1d7224 */ /* 0x000fe200078e0a1d */
[----:B------:R-:W-:Y:S01]  /*52e0*/  IADD3 R17, P0, RZ, -R24, RZ ;  /* 0x80000018ff117210 */ /* 0x000fe20007f1e0ff */
[----:B------:R-:W-:Y:S01]  /*52f0*/  ULDC UR6, c[0x0][0x154] ;  /* 0x0000550000067ab9 */ /* 0x000fe20000000800 */
[----:B------:R-:W-:Y:S02]  /*5300*/  IMAD.MOV.U32 R19, RZ, RZ, 0x1 ;  /* 0x00000001ff137424 */ /* 0x000fe400078e00ff */
[----:B------:R-:W-:Y:S01]  /*5310*/  IMAD R29, R31, R29, R28 ;  /* 0x0000001d1f1d7224 */ /* 0x000fe200078e021c */
[----:B------:R-:W0:Y:S01]  /*5320*/  LDC R16, c[0x0][0x618] ;  /* 0x00018600ff107b82 */ /* 0x000e220000000800 */
[----:B------:R-:W-:-:S04]  /*5330*/  IMAD.X R5, RZ, RZ, ~R4, P0 ;  /* 0x000000ffff057224 */ /* 0x000fc800000e0e04 */
[-C--:B------:R-:W-:Y:S02]  /*5340*/  IMAD R6, R5, R26.reuse, RZ ;  /* 0x0000001a05067224 */ /* 0x080fe400078e02ff */
[C---:B------:R-:W-:Y:S01]  /*5350*/  IMAD.WIDE.U32 R4, R17.reuse, R26, R2 ;  /* 0x0000001a11047225 */ /* 0x040fe200078e0002 */
[----:B------:R-:W2:Y:S03]  /*5360*/  LDC R18, c[0x0][0x608] ;  /* 0x00018200ff127b82 */ /* 0x000ea60000000800 */
[----:B------:R-:W-:Y:S01]  /*5370*/  IMAD R17, R17, R27, R6 ;  /* 0x0000001b11117224 */ /* 0x000fe200078e0206 */
[----:B------:R-:W-:-:S03]  /*5380*/  I2FP.F32.U32 R6, R30 ;  /* 0x0000001e00067245 */ /* 0x000fc60000201000 */
[----:B------:R-:W-:Y:S01]  /*5390*/  IMAD.IADD R5, R5, 0x1, R17 ;  /* 0x0000000105057824 */ /* 0x000fe200078e0211 */
[----:B------:R-:W3:Y:S01]  /*53a0*/  LDC R32, c[0x0][0x658] ;  /* 0x00019600ff207b82 */ /* 0x000ee20000000800 */
[----:B-1----:R-:W-:Y:S01]  /*53b0*/  ISETP.NE.U32.AND P0, PT, R34, RZ, PT ;  /* 0x000000ff2200720c */ /* 0x002fe20003f05070 */
[----:B------:R-:W-:-:S03]  /*53c0*/  IMAD.MOV.U32 R17, RZ, RZ, -0x1 ;  /* 0xffffffffff117424 */ /* 0x000fc600078e00ff */
[----:B------:R-:W-:-:S03]  /*53d0*/  ISETP.NE.AND.EX P0, PT, R35, RZ, PT, P0 ;  /* 0x000000ff2300720c */ /* 0x000fc60003f05300 */
[----:B------:R-:W1:Y:S01]  /*53e0*/  LDC R27, c[0x0][0x148] ;  /* 0x00005200ff1b7b82 */ /* 0x000e620000000800 */
[-CC-:B0-----:R-:W-:Y:S02]  /*53f0*/  SHF.R.U64 R22, R4, R16.reuse, R5.reuse ;  /* 0x0000001004167219 */ /* 0x181fe40000001205 */
[----:B------:R-:W-:Y:S01]  /*5400*/  SHF.R.U32.HI R5, RZ, R16, R5 ;  /* 0x00000010ff057219 */ /* 0x000fe20000011605 */
[----:B------:R-:W-:-:S04]  /*5410*/  FMUL R16, R6, UR6 ;  /* 0x0000000606107c20 */ /* 0x000fc80008400000 */
[----:B------:R-:W0:Y:S01]  /*5420*/  LDC R28, c[0x0][0x600] ;  /* 0x00018000ff1c7b82 */ /* 0x000e220000000800 */
[----:B------:R4:W0:Y:S01]  /*5430*/  F2I.U32.TRUNC.NTZ R25, R16 ;  /* 0x0000001000197305 */ /* 0x000822000020f000 */
[-CC-:B--2---:R-:W-:Y:S02]  /*5440*/  SHF.R.U64 R6, R22, R18.reuse, R5.reuse ;  /* 0x0000001216067219 */ /* 0x184fe40000001205 */
[----:B------:R-:W-:-:S04]  /*5450*/  SHF.R.U32.HI R5, RZ, R18, R5 ;  /* 0x00000012ff057219 */ /* 0x000fc80000011605 */
[----:B------:R-:W2:Y:S01]  /*5460*/  LDC R33, c[0x0][0x648] ;  /* 0x00019200ff217b82 */ /* 0x000ea20000000800 */
[-CC-:B---3--:R-:W-:Y:S02]  /*5470*/  SHF.R.U64 R26, R6, R32.reuse, R5.reuse ;  /* 0x00000020061a7219 */ /* 0x188fe40000001205 */
[-C--:B------:R-:W-:Y:S02]  /*5480*/  SHF.L.U32 R17, R17, R32.reuse, RZ ;  /* 0x0000002011117219 */ /* 0x080fe400000006ff */
[-C--:B------:R-:W-:Y:S01]  /*5490*/  SHF.R.U32.HI R5, RZ, R32.reuse, R5 ;  /* 0x00000020ff057219 */ /* 0x080fe20000011605 */
[----:B------:R-:W-:Y:S01]  /*54a0*/  IMAD.MOV.U32 R4, RZ, RZ, R26 ;  /* 0x000000ffff047224 */ /* 0x000fe200078e001a */
[----:B------:R-:W-:Y:S01]  /*54b0*/  SHF.L.U32 R32, R19, R32, RZ ;  /* 0x0000002013207219 */ /* 0x000fe200000006ff */
[----:B------:R-:W3:Y:S01]  /*54c0*/  LDC R36, c[0x0][0x638] ;  /* 0x00018e00ff247b82 */ /* 0x000ee20000000800 */
[----:B------:R-:W-:-:S07]  /*54d0*/  LOP3.LUT R31, RZ, R17, RZ, 0x33, !PT ;  /* 0x00000011ff1f7212 */ /* 0x000fce00078e33ff */
[----:B------:R-:W0:Y:S01]  /*54e0*/  LDC R37, c[0x0][0x610] ;  /* 0x00018400ff257b82 */ /* 0x000e220000000800 */
[----:B----4-:R-:W-:Y:S05]  /*54f0*/  @!P0 BRA `(.L_x_108) ;  /* 0x0000000000288947 */ /* 0x010fea0003800000 */
[----:B------:R-:W4:Y:S02]  /*5500*/  LDC R19, c[0x0][0x64c] ;  /* 0x00019300ff137b82 */ /* 0x000f240000000800 */
[----:B----4-:R-:W-:-:S05]  /*5510*/  IADD3 R19, P0, R26, R19, RZ ;  /* 0x000000131a137210 */ /* 0x010fca0007f1e0ff */
        /* <DEDUP_REMOVED lines=8> */
.L_x_108:
[----:B--2---:R-:W-:Y:S01]  /*55a0*/  SHF.R.U64 R4, R4, R33, R5 ;  /* 0x0000002104047219 */ /* 0x004fe20000001205 */
[----:B0-----:R-:W-:Y:S01]  /*55b0*/  VIADD R19, R28, 0xffffffff ;  /* 0xffffffff1c137836 */ /* 0x001fe20000000000 */
[----:B------:R-:W-:Y:S01]  /*55c0*/  LOP3.LUT R17, R6, R31, RZ, 0xc0, !PT ;  /* 0x0000001f06117212 */ /* 0x000fe200078ec0ff */
[----:B------:R-:W-:Y:S02]  /*55d0*/  IMAD.MOV R25, RZ, RZ, -R25 ;  /* 0x000000ffff197224 */ /* 0x000fe400078e0a19 */
[----:B------:R-:W-:Y:S02]  /*55e0*/  IMAD.MOV R5, RZ, RZ, -R4 ;  /* 0x000000ffff057224 */ /* 0x000fe400078e0a04 */
[----:B------:R-:W-:Y:S01]  /*55f0*/  IMAD R6, R32, R4, R17 ;  /* 0x0000000420067224 */ /* 0x000fe200078e0211 */
[----:B------:R-:W-:Y:S01]  /*5600*/  LOP3.LUT R17, R22, R19, RZ, 0xc0, !PT ;  /* 0x0000001316117212 */ /* 0x000fe200078ec0ff */
[----:B-1----:R-:W-:Y:S02]  /*5610*/  @P4 IMAD R29, R27, R25, R30 ;  /* 0x000000191b1d4224 */ /* 0x002fe400078e021e */
[----:B---3--:R-:W-:-:S02]  /*5620*/  IMAD R4, R5, R36, R26 ;  /* 0x0000002405047224 */ /* 0x008fc400078e021a */
[----:B------:R-:W-:Y:S02]  /*5630*/  IMAD R6, R6, R37, R29 ;  /* 0x0000002506067224 */ /* 0x000fe400078e021d */
[----:B------:R-:W-:Y:S02]  /*5640*/  IMAD R5, R4, R28, R17 ;  /* 0x0000001c04057224 */ /* 0x000fe400078e0211 */
[----:B------:R-:W-:-:S03]  /*5650*/  IMAD.MOV.U32 R16, RZ, RZ, 0x1 ;  /* 0x00000001ff107424 */ /* 0x000fc600078e00ff */
[----:B------:R-:W-:Y:S02]  /*5660*/  SEL R4, R5, R6, !P4 ;  /* 0x0000000605047207 */ /* 0x000fe40006000000 */
[----:B------:R-:W-:Y:S01]  /*5670*/  SEL R6, R6, R5, !P4 ;  /* 0x0000000506067207 */ /* 0x000fe20006000000 */
[----:B------:R-:W-:-:S07]  /*5680*/  IMAD.MOV.U32 R5, RZ, RZ, R24 ;  /* 0x000000ffff057224 */ /* 0x000fce00078e0018 */
.L_x_106:
[----:B------:R-:W-:Y:S02]  /*5690*/  LOP3.LUT P0, RZ, R16, 0xff, RZ, 0xc0, !PT ;  /* 0x000000ff10ff7812 */ /* 0x000fe4000780c0ff */
[----:B------:R-:W-:-:S11]  /*56a0*/  LOP3.LUT R87, R87, 0x1, RZ, 0x3c, !PT ;  /* 0x0000000157577812 */ /* 0x000fd600078e3cff */
[----:B------:R-:W-:Y:S05]  /*56b0*/  @P0 BRA `(.L_x_109) ;  /* 0xffffffc000000947 */ /* 0x000fea000383ffff */
[----:B------:R-:W-:Y:S05]  /*56c0*/  EXIT ;  /* 0x000000000000794d */ /* 0x000fea0003800000 */
.L_x_17:
[----:B------:R-:W-:-:S08]  /*56d0*/  ISETP.NE.AND P0, PT, R18, RZ, PT ;  /* 0x000000ff1200720c */ /* 0x000fd00003f05270 */
[----:B--23-5:R-:W0:-:S00]  /*56e0*/  USETMAXREG.DEALLOC.CTAPOOL 0x28 ;  /* 0x00000028000079c8 */ /* 0x02ce0000080e0500 */
[----:B------:R-:W-:Y:S05]  /*56f0*/  @P0 EXIT ;  /* 0x000000000000094d */ /* 0x000fea0003800000 */
[----:B0-----:R-:W-:Y:S01]  /*5700*/  LOP3.LUT P0, RZ, R20, 0xff, RZ, 0xc0, !PT ;  /* 0x000000ff14ff7812 */ /* 0x001fe2000780c0ff */
[----:B------:R-:W-:Y:S02]  /*5710*/  IMAD.MOV.U32 R12, RZ, RZ, 0x1 ;  /* 0x00000001ff0c7424 */ /* 0x000fe400078e00ff */
[----:B------:R-:W-:-:S10]  /*5720*/  IMAD.MOV.U32 R15, RZ, RZ, RZ ;  /* 0x000000ffff0f7224 */ /* 0x000fd400078e00ff */
[----:B------:R-:W-:Y:S05]  /*5730*/  @!P0 BRA `(.L_x_110) ;  /* 0x0000000c005c8947 */ /* 0x000fea0003800000 */
[----:B------:R-:W0:Y:S01]  /*5740*/  S2UR UR9, SR_CgaCtaId ;  /* 0x00000000000979c3 */ /* 0x000e220000008800 */
[----:B------:R-:W-:Y:S01]  /*5750*/  UMOV UR11, 0x1 ;  /* 0x00000001000b7882 */ /* 0x000fe20000000000 */
[----:B------:R-:W-:Y:S01]  /*5760*/  LOP3.LUT P0, RZ, R11, 0x1f, RZ, 0xc0, !PT ;  /* 0x0000001f0bff7812 */ /* 0x000fe2000780c0ff */
[----:B------:R-:W-:Y:S01]  /*5770*/  ULDC UR5, c[0x0][0x658] ;  /* 0x0001960000057ab9 */ /* 0x000fe20000000800 */
[----:B------:R-:W-:Y:S01]  /*5780*/  UMOV UR7, 0xffffffff ;  /* 0xffffffff00077882 */ /* 0x000fe20000000000 */
[----:B------:R-:W-:Y:S01]  /*5790*/  BSSY B0, `(.L_x_110) ;  /* 0x00000d1000007945 */ /* 0x000fe20003800000 */
[----:B------:R-:W-:Y:S01]  /*57a0*/  USHF.L.U32 UR7, UR7, UR5, URZ ;  /* 0x0000000507077299 */ /* 0x000fe2000800063f */
[C---:B------:R-:W-:Y:S01]  /*57b0*/  ISETP.NE.AND P2, PT, R10.reuse, RZ, PT ;  /* 0x000000ff0a00720c */ /* 0x040fe20003f45270 */
[----:B------:R-:W-:Y:S01]  /*57c0*/  IMAD.MOV.U32 R14, RZ, RZ, 0x1 ;  /* 0x00000001ff0e7424 */ /* 0x000fe200078e00ff */
[----:B------:R-:W-:Y:S01]  /*57d0*/  ISETP.NE.OR P0, PT, R10, RZ, !P0 ;  /* 0x000000ff0a00720c */ /* 0x000fe20004705670 */
[----:B------:R-:W-:Y:S01]  /*57e0*/  IMAD.MOV.U32 R12, RZ, RZ, 0x1 ;  /* 0x00000001ff0c7424 */ /* 0x000fe200078e00ff */
[----:B------:R-:W-:Y:S01]  /*57f0*/  LOP3.LUT R13, R7, 0x2, RZ, 0xfc, !PT ;  /* 0x00000002070d7812 */ /* 0x000fe200078efcff */
[----:B------:R-:W-:Y:S01]  /*5800*/  IMAD.MOV.U32 R15, RZ, RZ, RZ ;  /* 0x000000ffff0f7224 */ /* 0x000fe200078e00ff */
[----:B------:R-:W-:Y:S01]  /*5810*/  ULDC UR4, c[0x0][0x600] ;  /* 0x0001800000047ab9 */ /* 0x000fe20000000800 */
[----:B------:R-:W-:Y:S01]  /*5820*/  UMOV UR18, 0x5 ;  /* 0x0000000500127882 */ /* 0x000fe20000000000 */
[----:B------:R-:W-:-:S02]  /*5830*/  UIADD3 UR25, UR13, 0x1, URZ ;  /* 0x000000010d197890 */ /* 0x000fc4000fffe03f */
[----:B------:R-:W-:Y:S02]  /*5840*/  UIADD3 UR4, UR4, -0x1, URZ ;  /* 0xffffffff04047890 */ /* 0x000fe4000fffe03f */
[----:B------:R-:W-:Y:S02]  /*5850*/  USHF.L.U32 UR5, UR11, UR5, URZ ;  /* 0x000000050b057299 */ /* 0x000fe4000800063f */
[----:B------:R-:W-:Y:S01]  /*5860*/  ULOP3.LUT UR7, URZ, UR7, URZ, 0x33, !UPT ;  /* 0x000000073f077292 */ /* 0x000fe2000f8e333f */
[----:B------:R-:W-:Y:S01]  /*5870*/  ULDC.64 UR26, c[0x0][0x198] ;  /* 0x00006600001a7ab9 */ /* 0x000fe20000000a00 */
[----:B0-----:R-:W-:Y:S02]  /*5880*/  ULOP3.LUT UR8, UR9, 0x1, URZ, 0xc0, !UPT ;  /* 0x0000000109087892 */ /* 0x001fe4000f8ec03f */
[----:B------:R-:W-:Y:S02]  /*5890*/  USHF.R.U32.HI UR28, URZ, 0x1, UR9 ;  /* 0x000000013f1c7899 */ /* 0x000fe40008011609 */
[----:B------:R-:W-:-:S02]  /*58a0*/  USHF.L.U32 UR6, UR9, 0x5, URZ ;  /* 0x0000000509067899 */ /* 0x000fc4000800063f */
[----:B------:R-:W-:Y:S02]  /*58b0*/  USHF.L.U32 UR29, UR9, 0xa, URZ ;  /* 0x0000000a091d7899 */ /* 0x000fe4000800063f */
[----:B------:R-:W-:Y:S02]  /*58c0*/  ULOP3.LUT UR9, UR9, 0xfffffffe, URZ, 0xc0, !UPT ;  /* 0xfffffffe09097892 */ /* 0x000fe4000f8ec03f */
[----:B------:R-:W-:Y:S02]  /*58d0*/  UISETP.GT.U32.AND UP0, UPT, UR8, 0xffff, UPT ;  /* 0x0000ffff0800788c */ /* 0x000fe4000bf04070 */
[----:B------:R-:W-:Y:S02]  /*58e0*/  USHF.L.U32 UR10, UR11, UR9, URZ ;  /* 0x000000090b0a7299 */ /* 0x000fe4000800063f */
[----:B------:R-:W-:Y:S02]  /*58f0*/  ULOP3.LUT UR9, UR9, 0x1, URZ, 0xfc, !UPT ;  /* 0x0000000109097892 */ /* 0x000fe4000f8efc3f */
[----:B------:R-:W-:-:S02]  /*5900*/  USEL UR8, UR8, 0xffff, !UP0 ;  /* 0x0000ffff08087887 */ /* 0x000fc4000c000000 */
[----:B------:R-:W-:Y:S02]  /*5910*/  USHF.L.U32 UR9, UR11, UR9, URZ ;  /* 0x000000090b097299 */ /* 0x000fe4000800063f */
[----:B------:R-:W-:Y:S02]  /*5920*/  ULOP3.LUT UR8, UR8, 0xffff, URZ, 0xc0, !UPT ;  /* 0x0000ffff08087892 */ /* 0x000fe4000f8ec03f */
[----:B------:R-:W-:Y:S02]  /*5930*/  ULOP3.LUT UR6, UR6, 0x20, URZ, 0xc0, !UPT ;  /* 0x0000002006067892 */ /* 0x000fe4000f8ec03f */
[----:B------:R-:W-:Y:S02]  /*5940*/  ULOP3.LUT UR19, UR10, UR9, URZ, 0xfc, !UPT ;  /* 0x000000090a137292 */ /* 0x000fe4000f8efc3f */
[----:B------:R-:W-:-:S12]  /*5950*/  USHF.L.U32 UR18, UR18, UR8, URZ ;  /* 0x0000000812127299 */ /* 0x000fd8000800063f */
.L_x_122:
[----:B------:R-:W-:-:S03]  /*5960*/  UMOV UR8, 0xffffffff ;  /* 0xffffffff00087882 */ /* 0x000fc60000000000 */
[----:B------:R-:W-:Y:S05]  /*5970*/  BRA.DIV UR8, `(.L_x_111) ;  /* 0x0000001208107947 */ /* 0x000fea000b800000 */
[----:B------:R-:W-:-:S13]  /*5980*/  ELECT P1, URZ, PT ;  /* 0x00000000003f782f */ /* 0x000fda0003820000 */
.L_x_136:
[----:B------:R-:W0:Y:S01]  /*5990*/  LDC R10, c[0x0][0x28c] ;  /* 0x0000a300ff0a7b82 */ /* 0x000e220000000800 */
[----:B------:R-:W-:Y:S01]  /*59a0*/  BSSY B1, `(.L_x_112) ;  /* 0x000003c000017945 */ /* 0x000fe20003800000 */
[----:B0-----:R-:W-:-:S13]  /*59b0*/  ISETP.LT.OR P1, PT, R10, 0x1, !P1 ;  /* 0x000000010a00780c */ /* 0x001fda0004f21670 */
[----:B------:R-:W-:Y:S05]  /*59c0*/  @P1 BRA `(.L_x_113) ;  /* 0x0000000000e41947 */ /* 0x000fea0003800000 */
[----:B------:R-:W-:Y:S01]  /*59d0*/  LEA R10, R6, UR28, 0x1 ;  /* 0x0000001c060a7c11 */ /* 0x000fe2000f8e08ff */
[----:B------:R-:W-:Y:S01]  /*59e0*/  IMAD.MOV.U32 R18, RZ, RZ, RZ ;  /* 0x000000ffff127224 */ /* 0x000fe200078e00ff */
[----:B------:R-:W-:Y:S01]  /*59f0*/  LEA R16, R4, UR6, 0x6 ;  /* 0x0000000604107c11 */ /* 0x000fe2000f8e30ff */
[----:B------:R-:W-:Y:S02]  /*5a00*/  IMAD.U32 R20, RZ, RZ, UR25 ;  /* 0x00000019ff147e24 */ /* 0x000fe4000f8e00ff */
[----:B------:R-:W-:Y:S02]  /*5a10*/  IMAD.MOV.U32 R4, RZ, RZ, R12 ;  /* 0x000000ffff047224 */ /* 0x000fe400078e000c */
[----:B------:R-:W-:Y:S02]  /*5a20*/  IMAD.MOV.U32 R6, RZ, RZ, R15 ;  /* 0x000000ffff067224 */ /* 0x000fe400078e000f */
[----:B------:R-:W-:-:S07]  /*5a30*/  IMAD.SHL.U32 R17, R10, 0x20, RZ ;  /* 0x000000200a117824 */ /* 0x000fce00078e00ff */
.L_x_117:
[----:B------:R-:W0:Y:S01]  /*5a40*/  S2R R11, SR_CgaCtaId ;  /* 0x00000000000b7919 */ /* 0x000e220000008800 */
[----:B------:R-:W-:-:S04]  /*5a50*/  MOV R10, 0x400 ;  /* 0x00000400000a7802 */ /* 0x000fc80000000f00 */
[----:B0-----:R-:W-:Y:S02]  /*5a60*/  LEA R21, R11, R10, 0x18 ;  /* 0x0000000a0b157211 */ /* 0x001fe400078ec0ff */
[----:B------:R-:W-:Y:S01]  /*5a70*/  SHF.L.U32 R10, R4, 0x1f, RZ ;  /* 0x0000001f040a7819 */ /* 0x000fe200000006ff */
[----:B------:R-:W0:Y:S02]  /*5a80*/  @!P2 LDC R11, c[0x0][0x500] ;  /* 0x00014000ff0bab82 */ /* 0x000e240000000800 */
[----:B------:R-:W-:-:S04]  /*5a90*/  IMAD R19, R6, 0x8, R21 ;  /* 0x0000000806137824 */ /* 0x000fc800078e0215 */
[----:B------:R-:W1:Y:S02]  /*5aa0*/  SYNCS.PHASECHK.TRANS64.TRYWAIT P1, [R19+URZ+0x28], R10 ;  /* 0x0000280a130075a7 */ /* 0x000e64000802017f */
[----:B-1----:R-:W-:Y:S05]  /*5ab0*/  @!P1 BRA `(.L_x_114) ;  /* 0x0000000c00e09947 */ /* 0x002fea0003800000 */
.L_x_137:
[----:B-1----:R-:W-:Y:S01]  /*5ac0*/  PRMT R10, R13, 0x9910, RZ ;  /* 0x000099100d0a7816 */ /* 0x002fe200000000ff */
[----:B0-----:R0:W-:Y:S03]  /*5ad0*/  @!P2 SYNCS.ARRIVE.TRANS64 RZ, [R19+URZ], R11 ;  /* 0x0000000b13ffa9a7 */ /* 0x0011e6000800003f */
[----:B------:R-:W-:-:S13]  /*5ae0*/  ISETP.NE.AND P1, PT, R10, 0x2, PT ;  /* 0x000000020a00780c */ /* 0x000fda0003f25270 */
[----:B0-----:R-:W-:Y:S05]  /*5af0*/  @P1 BRA `(.L_x_115) ;  /* 0x0000000000041947 */ /* 0x001fea0003800000 */
[----:B------:R-:W-:Y:S01]  /*5b00*/  BPT.TRAP 0x1 ;  /* 0x000000040000795c */ /* 0x000fe20000300000 */
.L_x_115:
[----:B------:R-:W-:Y:S05]  /*5b10*/  @P0 BRA `(.L_x_116) ;  /* 0x0000000000040947 */ /* 0x000fea0003800000 */
[----:B------:R-:W-:Y:S01]  /*5b20*/  BPT.TRAP 0x1 ;  /* 0x000000040000795c */ /* 0x000fe20000300000 */
.L_x_116:
[----:B------:R-:W-:Y:S01]  /*5b30*/  R2UR UR8, R6 ;  /* 0x00000000060872ca */ /* 0x000fe200000e0000 */
[----:B------:R-:W-:Y:S01]  /*5b40*/  VIADD R20, R20, 0xffffffff ;  /* 0xffffffff14147836 */ /* 0x000fe20000000000 */
[----:B------:R-:W-:Y:S01]  /*5b50*/  R2UR UR22, R21 ;  /* 0x00000000151672ca */ /* 0x000fe200000e0000 */
[----:B------:R-:W-:Y:S01]  /*5b60*/  UIADD3 UR14, UP0, UR26, 0xf0, URZ ;  /* 0x000000f01a0e7890 */ /* 0x000fe2000ff1e03f */
[----:B------:R-:W-:Y:S01]  /*5b70*/  R2UR UR23, R17 ;  /* 0x00000000111772ca */ /* 0x000fe200000e0000 */
[----:B------:R-:W-:Y:S01]  /*5b80*/  UIADD3 UR32, UP1, UR26, 0x1f0, URZ ;  /* 0x000001f01a207890 */ /* 0x000fe2000ff3e03f */
[----:B------:R-:W-:Y:S01]  /*5b90*/  R2UR UR9, R19 ;  /* 0x00000000130972ca */ /* 0x000fe200000e0000 */
[----:B------:R-:W-:Y:S01]  /*5ba0*/  UIADD3.X UR15, URZ, UR27, URZ, UP0, !UPT ;  /* 0x0000001b3f0f7290 */ /* 0x000fe200087fe43f */
[----:B------:R-:W-:Y:S01]  /*5bb0*/  R2UR UR10, R18 ;  /* 0x00000000120a72ca */ /* 0x000fe200000e0000 */
[----:B------:R-:W-:Y:S01]  /*5bc0*/  UPRMT UR20, URZ, 0x5410, UR18 ;  /* 0x000054103f147896 */ /* 0x000fe20008000012 */
[----:B------:R-:W-:Y:S01]  /*5bd0*/  R2UR UR12, R5 ;  /* 0x00000000050c72ca */ /* 0x000fe200000e0000 */
[----:B------:R-:W-:Y:S01]  /*5be0*/  VIADD R6, R6, 0x1 ;  /* 0x0000000106067836 */ /* 0x000fe20000000000 */
[----:B------:R-:W-:Y:S01]  /*5bf0*/  R2UR UR24, R16 ;  /* 0x00000000101872ca */ /* 0x000fe200000e0000 */
[----:B------:R-:W-:Y:S01]  /*5c00*/  USHF.L.U32 UR8, UR8, 0xb, URZ ;  /* 0x0000000b08087899 */ /* 0x000fe2000800063f */
[----:B------:R-:W-:Y:S01]  /*5c10*/  ISETP.GT.AND P3, PT, R20, 0x1, PT ;  /* 0x000000011400780c */ /* 0x000fe20003f64270 */
[----:B------:R-:W-:Y:S01]  /*5c20*/  UPRMT UR30, URZ, 0x5410, UR19 ;  /* 0x000054103f1e7896 */ /* 0x000fe20008000013 */
[----:B------:R-:W-:Y:S01]  /*5c30*/  ISETP.NE.AND P1, PT, R6, 0x5, PT ;  /* 0x000000050600780c */ /* 0x000fe20003f25270 */
[----:B------:R-:W-:Y:S01]  /*5c40*/  ULEA UR11, UR28, UR8, 0xa ;  /* 0x000000081c0b7291 */ /* 0x000fe2000f8e503f */
[----:B------:R-:W-:Y:S01]  /*5c50*/  VIADD R18, R18, 0x20 ;  /* 0x0000002012127836 */ /* 0x000fe20000000000 */
[----:B------:R-:W-:Y:S01]  /*5c60*/  ULOP3.LUT UR8, UR8, 0x400, UR29, 0xf8, !UPT ;  /* 0x0000040008087892 */ /* 0x000fe2000f8ef81d */
[----:B------:R-:W-:Y:S01]  /*5c70*/  SEL R11, RZ, 0x1, P1 ;  /* 0x00000001ff0b7807 */ /* 0x000fe20000800000 */
[----:B------:R-:W-:Y:S01]  /*5c80*/  UIADD3 UR21, UR22, 0x180, UR11 ;  /* 0x0000018016157890 */ /* 0x000fe2000fffe00b */
[----:B------:R-:W-:Y:S01]  /*5c90*/  SEL R6, R6, RZ, P1 ;  /* 0x000000ff06067207 */ /* 0x000fe20000800000 */
[----:B------:R-:W-:Y:S01]  /*5ca0*/  UIADD3 UR22, UR22, 0x2980, UR8 ;  /* 0x0000298016167890 */ /* 0x000fe2000fffe008 */
[----:B------:R-:W-:Y:S01]  /*5cb0*/  LOP3.LUT R4, R4, R11, RZ, 0x3c, !PT ;  /* 0x0000000b04047212 */ /* 0x000fe200078e3cff */
[----:B------:R-:W-:Y:S01]  /*5cc0*/  UIADD3.X UR33, URZ, UR27, URZ, UP1, !UPT ;  /* 0x0000001b3f217290 */ /* 0x000fe20008ffe43f */
[----:B------:R-:W-:Y:S01]  /*5cd0*/  UMOV UR16, 0x0 ;  /* 0x0000000000107882 */ /* 0x000fe20000000000 */
[----:B------:R-:W-:Y:S01]  /*5ce0*/  UMOV UR17, 0x10000000 ;  /* 0x1000000000117882 */ /* 0x000fe20000000000 */
[----:B------:R-:W-:Y:S01]  /*5cf0*/  UMOV UR11, UR23 ;  /* 0x00000017000b7c82 */ /* 0x000fe20008000000 */
[----:B------:R-:W-:-:S02]  /*5d00*/  UMOV UR8, UR21 ;  /* 0x0000001500087c82 */ /* 0x000fc40008000000 */
[----:B------:R0:W-:Y:S02]  /*5d10*/  UTMALDG.3D.MULTICAST [UR8], [UR14], UR20, desc[UR16] ;  /* 0x000010080e0073b4 */ /* 0x0001e40008011814 */
[----:B0-----:R-:W-:Y:S01]  /*5d20*/  UMOV UR8, UR22 ;  /* 0x0000001600087c82 */ /* 0x001fe20008000000 */
[----:B------:R-:W-:Y:S02]  /*5d30*/  UMOV UR11, UR24 ;  /* 0x00000018000b7c82 */ /* 0x000fe40008000000 */
[----:B------:R0:W-:Y:S02]  /*5d40*/  UTMALDG.3D.MULTICAST [UR8], [UR32], UR30, desc[UR16] ;  /* 0x00001008200073b4 */ /* 0x0001e4000801181e */
[----:B0-----:R-:W-:Y:S05]  /*5d50*/  @P3 BRA `(.L_x_117) ;  /* 0xfffffffc00383947 */ /* 0x001fea000383ffff */
.L_x_113:
[----:B------:R-:W-:Y:S05]  /*5d60*/  BSYNC B1 ;  /* 0x0000000000017941 */ /* 0x000fea0003800000 */
.L_x_112:
[----:B------:R-:W-:Y:S01]  /*5d70*/  LOP3.LUT P5, RZ, R14, 0xff, RZ, 0xc0, !PT ;  /* 0x000000ff0eff7812 */ /* 0x000fe200078ac0ff */
[----:B------:R-:W-:Y:S01]  /*5d80*/  VIADD R6, R15, UR13 ;  /* 0x0000000d0f067c36 */ /* 0x000fe20008000000 */
[----:B------:R-:W-:Y:S01]  /*5d90*/  ULDC.64 UR8, c[0x0][0x650] ;  /* 0x0001940000087ab9 */ /* 0x000fe20000000a00 */
[----:B------:R-:W-:Y:S01]  /*5da0*/  IMAD.U32 R11, RZ, RZ, UR13 ;  /* 0x0000000dff0b7e24 */ /* 0x000fe2000f8e00ff */
[----:B------:R-:W-:Y:S01]  /*5db0*/  UISETP.GE.U32.AND UP0, UPT, UR13, 0x5, UPT ;  /* 0x000000050d00788c */ /* 0x000fe2000bf06070 */
[----:B------:R-:W-:Y:S01]  /*5dc0*/  BSSY B1, `(.L_x_118) ;  /* 0x000006b000017945 */ /* 0x000fe20003800000 */
[----:B------:R-:W-:Y:S02]  /*5dd0*/  ISETP.GT.U32.AND P1, PT, R6, 0x4, PT ;  /* 0x000000040600780c */ /* 0x000fe40003f24070 */
[----:B------:R-:W-:Y:S02]  /*5de0*/  PRMT R14, RZ, 0x7610, R14 ;  /* 0x00007610ff0e7816 */ /* 0x000fe4000000000e */
[----:B------:R-:W-:-:S02]  /*5df0*/  ISETP.LT.U32.AND P1, PT, R11, 0x5, P1 ;  /* 0x000000050b00780c */ /* 0x000fc40000f21070 */
[----:B------:R-:W-:Y:S01]  /*5e00*/  PLOP3.LUT P3, PT, PT, PT, UP0, 0x80, 0x0 ;  /* 0x000000000000781c */ /* 0x000fe20003f6f008 */
[----:B------:R-:W0:Y:S01]  /*5e10*/  @P5 S2R R5, SR_CgaCtaId ;  /* 0x0000000000055919 */ /* 0x000e220000008800 */
[----:B------:R-:W-:-:S04]  /*5e20*/  @P5 MOV R4, 0x400 ;  /* 0x0000040000045802 */ /* 0x000fc80000000f00 */
[----:B0-----:R-:W-:Y:S01]  /*5e30*/  @P5 LEA R10, R5, R4, 0x18 ;  /* 0x00000004050a5211 */ /* 0x001fe200078ec0ff */
[----:B------:R-:W-:-:S03]  /*5e40*/  IMAD.WIDE.U32 R4, R6, -0x33333333, RZ ;  /* 0xcccccccd06047825 */ /* 0x000fc600078e00ff */
[----:B------:R0:W-:Y:S01]  /*5e50*/  @P5 SYNCS.ARRIVE.TRANS64.A1T0 RZ, [R10+URZ+0x88], RZ ;  /* 0x000088ff0aff59a7 */ /* 0x0001e2000810003f */
[----:B------:R-:W-:Y:S01]  /*5e60*/  IADD3 R2, P5, R2, R8, RZ ;  /* 0x0000000802027210 */ /* 0x000fe20007fbe0ff */
[----:B------:R-:W-:Y:S01]  /*5e70*/  IMAD.MOV.U32 R4, RZ, RZ, -0x1 ;  /* 0xffffffffff047424 */ /* 0x000fe200078e00ff */
[----:B------:R-:W-:Y:S02]  /*5e80*/  SHF.R.U32.HI R11, RZ, 0x2, R5 ;  /* 0x00000002ff0b7819 */ /* 0x000fe40000011605 */
[----:B------:R-:W-:Y:S01]  /*5e90*/  SEL R5, RZ, 0x1, !P1 ;  /* 0x00000001ff057807 */ /* 0x000fe20004800000 */
[----:B------:R-:W-:Y:S01]  /*5ea0*/  IMAD.X R3, R3, 0x1, R0, P5 ;  /* 0x0000000103037824 */ /* 0x000fe200028e0600 */
[----:B------:R-:W-:Y:S01]  /*5eb0*/  ISETP.GE.U32.AND P1, PT, R2, UR8, PT ;  /* 0x0000000802007c0c */ /* 0x000fe2000bf26070 */
[----:B------:R-:W-:Y:S01]  /*5ec0*/  IMAD R15, R11, -0x5, R6 ;  /* 0xfffffffb0b0f7824 */ /* 0x000fe200078e0206 */
[----:B------:R-:W-:Y:S01]  /*5ed0*/  LOP3.LUT R12, R12, R5, RZ, 0x3c, !PT ;  /* 0x000000050c0c7212 */ /* 0x000fe200078e3cff */
[----:B------:R-:W-:Y:S01]  /*5ee0*/  IMAD.MOV.U32 R6, RZ, RZ, -0x1 ;  /* 0xffffffffff067424 */ /* 0x000fe200078e00ff */
[----:B------:R-:W-:Y:S01]  /*5ef0*/  ISETP.GE.U32.AND.EX P1, PT, R3, UR9, PT, P1 ;  /* 0x0000000903007c0c */ /* 0x000fe2000bf26110 */
[----:B------:R-:W-:Y:S01]  /*5f00*/  IMAD.MOV.U32 R5, RZ, RZ, -0x1 ;  /* 0xffffffffff057424 */ /* 0x000fe200078e00ff */
[----:B------:R-:W-:-:S02]  /*5f10*/  @P3 LOP3.LUT R12, R12, 0x1, R11, 0x78, !PT ;  /* 0x000000010c0c3812 */ /* 0x000fc400078e780b */
[----:B0-----:R-:W-:-:S09]  /*5f20*/  PRMT R10, RZ, 0x7610, R10 ;  /* 0x00007610ff0a7816 */ /* 0x001fd2000000000a */
[----:B------:R-:W-:Y:S05]  /*5f30*/  @P1 BRA `(.L_x_119) ;  /* 0x00000004004c1947 */ /* 0x000fea0003800000 */
[----:B------:R-:W0:Y:S01]  /*5f40*/  S2R R17, SR_CTAID.X ;  /* 0x0000000000117919 */ /* 0x000e220000002500 */
[----:B------:R-:W-:Y:S01]  /*5f50*/  ULDC.64 UR8, c[0x0][0x628] ;  /* 0x00018a0000087ab9 */ /* 0x000fe20000000a00 */
[----:B------:R-:W1:Y:S01]  /*5f60*/  LDC R18, c[0x0][0x144] ;  /* 0x00005100ff127b82 */ /* 0x000e620000000800 */
[----:B------:R-:W-:Y:S01]  /*5f70*/  ISETP.NE.U32.AND P1, PT, RZ, UR8, PT ;  /* 0x00000008ff007c0c */ /* 0x000fe2000bf25070 */
[----:B------:R-:W2:Y:S01]  /*5f80*/  S2R R6, SR_CTAID.Y ;  /* 0x0000000000067919 */ /* 0x000ea20000002600 */
[----:B------:R-:W-:Y:S01]  /*5f90*/  ULDC UR10, c[0x0][0x150] ;  /* 0x00005400000a7ab9 */ /* 0x000fe20000000800 */
[----:B------:R-:W-:Y:S01]  /*5fa0*/  ULDC UR11, c[0x0][0x630] ;  /* 0x00018c00000b7ab9 */ /* 0x000fe20000000800 */
[----:B------:R-:W-:Y:S01]  /*5fb0*/  ISETP.NE.AND.EX P1, PT, RZ, UR9, PT, P1 ;  /* 0x00000009ff007c0c */ /* 0x000fe2000bf25310 */
[----:B------:R-:W-:Y:S01]  /*5fc0*/  IMAD.MOV.U32 R4, RZ, RZ, R2 ;  /* 0x000000ffff047224 */ /* 0x000fe200078e0002 */
[----:B0-----:R-:W-:-:S05]  /*5fd0*/  I2FP.F32.U32 R5, R17 ;  /* 0x0000001100057245 */ /* 0x001fca0000201000 */
[----:B------:R-:W-:Y:S01]  /*5fe0*/  FMUL R20, R5, UR10 ;  /* 0x0000000a05147c20 */ /* 0x000fe20008400000 */
[----:B------:R-:W-:-:S05]  /*5ff0*/  IMAD.MOV.U32 R5, RZ, RZ, R3 ;  /* 0x000000ffff057224 */ /* 0x000fca00078e0003 */
[----:B--2---:R-:W-:Y:S05]  /*6000*/  @!P1 BRA `(.L_x_120) ;  /* 0x0000000000289947 */ /* 0x004fea0003800000 */
[----:B------:R-:W-:Y:S02]  /*6010*/  ULDC UR10, c[0x0][0x634] ;  /* 0x00018d00000a7ab9 */ /* 0x000fe40000000800 */
[----:B------:R-:W-:-:S05]  /*6020*/  IADD3 R5, P1, R2, UR10, RZ ;  /* 0x0000000a02057c10 */ /* 0x000fca000ff3e0ff */
[----:B------:R-:W-:-:S04]  /*6030*/  IMAD.X R19, RZ, RZ, R3, P1 ;  /* 0x000000ffff137224 */ /* 0x000fc800008e0603 */
[----:B------:R-:W-:-:S04]  /*6040*/  IMAD.WIDE.U32 R10, R19, UR8, RZ ;  /* 0x00000008130a7c25 */ /* 0x000fc8000f8e00ff */
[----:B------:R-:W-:-:S04]  /*6050*/  IMAD.WIDE.U32 R10, P1, R5, UR9, R10 ;  /* 0x00000009050a7c25 */ /* 0x000fc8000f82000a */
[----:B------:R-:W-:-:S04]  /*6060*/  IMAD.WIDE.U32 R4, R5, UR8, RZ ;  /* 0x0000000805047c25 */ /* 0x000fc8000f8e00ff */
[----:B------:R-:W-:Y:S01]  /*6070*/  IMAD.MOV.U32 R4, RZ, RZ, R11 ;  /* 0x000000ffff047224 */ /* 0x000fe200078e000b */
[----:B------:R-:W-:Y:S01]  /*6080*/  IADD3 RZ, P3, R5, R10, RZ ;  /* 0x0000000a05ff7210 */ /* 0x000fe20007f7e0ff */
[----:B------:R-:W-:-:S04]  /*6090*/  IMAD.X R5, RZ, RZ, RZ, P1 ;  /* 0x000000ffff057224 */ /* 0x000fc800008e06ff */
[----:B------:R-:W-:-:S08]  /*60a0*/  IMAD.WIDE.U32.X R4, R19, UR9, R4, P3 ;  /* 0x0000000913047c25 */ /* 0x000fd000098e0404 */
.L_x_120:
[--C-:B------:R-:W-:Y:S01]  /*60b0*/  SHF.R.U64 R16, R4, UR11, R5.reuse ;  /* 0x0000000b04107c19 */ /* 0x100fe20008001205 */
[----:B------:R-:W0:Y:S01]  /*60c0*/  F2I.U32.TRUNC.NTZ R20, R20 ;  /* 0x0000001400147305 */ /* 0x000e22000020f000 */
[----:B------:R-:W-:Y:S01]  /*60d0*/  SHF.R.U32.HI R4, RZ, UR11, R5 ;  /* 0x0000000bff047c19 */ /* 0x000fe20008011605 */
[----:B------:R-:W-:Y:S01]  /*60e0*/  ULDC.64 UR8, c[0x0][0x620] ;  /* 0x0001880000087ab9 */ /* 0x000fe20000000a00 */
[----:B------:R-:W-:Y:S01]  /*60f0*/  IADD3 R11, P1, RZ, -R16, RZ ;  /* 0x80000010ff0b7210 */ /* 0x000fe20007f3e0ff */
[----:B------:R-:W-:Y:S01]  /*6100*/  ULDC.64 UR10, c[0x0][0x640] ;  /* 0x00019000000a7ab9 */ /* 0x000fe20000000a00 */
[----:B------:R-:W2:Y:S03]  /*6110*/  LDC R21, c[0x0][0x148] ;  /* 0x00005200ff157b82 */ /* 0x000ea60000000800 */
[----:B------:R-:W-:Y:S01]  /*6120*/  IMAD.X R4, RZ, RZ, ~R4, P1 ;  /* 0x000000ffff047224 */ /* 0x000fe200008e0e04 */
[----:B------:R-:W-:-:S03]  /*6130*/  ISETP.NE.U32.AND P1, PT, RZ, UR10, PT ;  /* 0x0000000aff007c0c */ /* 0x000fc6000bf25070 */
[----:B------:R-:W-:Y:S01]  /*6140*/  IMAD R10, R4, UR8, RZ ;  /* 0x00000008040a7c24 */ /* 0x000fe2000f8e02ff */
[----:B------:R-:W-:Y:S01]  /*6150*/  ISETP.NE.AND.EX P1, PT, RZ, UR11, PT, P1 ;  /* 0x0000000bff007c0c */ /* 0x000fe2000bf25310 */
[----:B------:R-:W-:Y:S01]  /*6160*/  IMAD.WIDE.U32 R4, R11, UR8, R2 ;  /* 0x000000080b047c25 */ /* 0x000fe2000f8e0002 */
[----:B------:R-:W-:-:S03]  /*6170*/  ULDC UR8, c[0x0][0x618] ;  /* 0x0001860000087ab9 */ /* 0x000fc60000000800 */
[----:B------:R-:W-:Y:S01]  /*6180*/  IMAD R11, R11, UR9, R10 ;  /* 0x000000090b0b7c24 */ /* 0x000fe2000f8e020a */
[----:B------:R-:W-:Y:S01]  /*6190*/  ULDC UR9, c[0x0][0x154] ;  /* 0x0000550000097ab9 */ /* 0x000fe20000000800 */
[----:B0-----:R-:W-:Y:S02]  /*61a0*/  IMAD.MOV R10, RZ, RZ, -R20 ;  /* 0x000000ffff0a7224 */ /* 0x001fe400078e0a14 */
[----:B------:R-:W-:Y:S02]  /*61b0*/  IMAD.IADD R5, R5, 0x1, R11 ;  /* 0x0000000105057824 */ /* 0x000fe400078e020b */
[----:B-1----:R-:W-:Y:S01]  /*61c0*/  IMAD R17, R18, R10, R17 ;  /* 0x0000000a12117224 */ /* 0x002fe200078e0211 */
[----:B------:R-:W-:Y:S02]  /*61d0*/  I2FP.F32.U32 R10, R6 ;  /* 0x00000006000a7245 */ /* 0x000fe40000201000 */
[--C-:B------:R-:W-:Y:S02]  /*61e0*/  SHF.R.U64 R18, R4, UR8, R5.reuse ;  /* 0x0000000804127c19 */ /* 0x100fe40008001205 */
[----:B------:R-:W-:Y:S01]  /*61f0*/  SHF.R.U32.HI R5, RZ, UR8, R5 ;  /* 0x00000008ff057c19 */ /* 0x000fe20008011605 */
[----:B------:R-:W-:Y:S01]  /*6200*/  FMUL R10, R10, UR9 ;  /* 0x000000090a0a7c20 */ /* 0x000fe20008400000 */
[----:B------:R-:W-:-:S02]  /*6210*/  ULDC UR8, c[0x0][0x608] ;  /* 0x0001820000087ab9 */ /* 0x000fc40000000800 */
[--C-:B------:R-:W-:Y:S01]  /*6220*/  SHF.R.U64 R20, R18, UR8, R5.reuse ;  /* 0x0000000812147c19 */ /* 0x100fe20008001205 */
[----:B------:R0:W1:Y:S01]  /*6230*/  F2I.U32.TRUNC.NTZ R22, R10 ;  /* 0x0000000a00167305 */ /* 0x000062000020f000 */
[----:B------:R-:W-:Y:S01]  /*6240*/  SHF.R.U32.HI R5, RZ, UR8, R5 ;  /* 0x00000008ff057c19 */ /* 0x000fe20008011605 */
[----:B------:R-:W-:-:S03]  /*6250*/  ULDC UR8, c[0x0][0x658] ;  /* 0x0001960000087ab9 */ /* 0x000fc60000000800 */
[--C-:B------:R-:W-:Y:S02]  /*6260*/  SHF.R.U64 R19, R20, UR8, R5.reuse ;  /* 0x0000000814137c19 */ /* 0x100fe40008001205 */
[----:B------:R-:W-:-:S03]  /*6270*/  SHF.R.U32.HI R23, RZ, UR8, R5 ;  /* 0x00000008ff177c19 */ /* 0x000fc60008011605 */
[----:B------:R-:W-:Y:S02]  /*6280*/  IMAD.MOV.U32 R4, RZ, RZ, R19 ;  /* 0x000000ffff047224 */ /* 0x000fe400078e0013 */
[----:B------:R-:W-:Y:S01]  /*6290*/  IMAD.MOV.U32 R5, RZ, RZ, R23 ;  /* 0x000000ffff057224 */ /* 0x000fe200078e0017 */
[----:B0-----:R-:W-:Y:S06]  /*62a0*/  @!P1 BRA `(.L_x_121) ;  /* 0x0000000000289947 */ /* 0x001fec0003800000 */
        /* <DEDUP_REMOVED lines=10> */
.L_x_121:
[----:B------:R-:W-:Y:S01]  /*6350*/  ULDC UR8, c[0x0][0x648] ;  /* 0x0001920000087ab9 */ /* 0x000fe20000000800 */
[----:B-1----:R-:W-:Y:S01]  /*6360*/  IMAD.MOV R22, RZ, RZ, -R22 ;  /* 0x000000ffff167224 */ /* 0x002fe200078e0a16 */
[----:B------:R-:W-:Y:S01]  /*6370*/  SHF.R.U64 R5, R4, UR8, R5 ;  /* 0x0000000804057c19 */ /* 0x000fe20008001205 */
[----:B------:R-:W-:Y:S01]  /*6380*/  ULDC UR8, c[0x0][0x638] ;  /* 0x00018e0000087ab9 */ /* 0x000fe20000000800 */
[----:B------:R-:W-:Y:S01]  /*6390*/  LOP3.LUT R4, R20, UR7, RZ, 0xc0, !PT ;  /* 0x0000000714047c12 */ /* 0x000fe2000f8ec0ff */
[----:B--2---:R-:W-:Y:S01]  /*63a0*/  @P4 IMAD R17, R21, R22, R6 ;  /* 0x0000001615114224 */ /* 0x004fe200078e0206 */
[----:B------:R-:W-:Y:S01]  /*63b0*/  LOP3.LUT R18, R18, UR4, RZ, 0xc0, !PT ;  /* 0x0000000412127c12 */ /* 0x000fe2000f8ec0ff */
[----:B------:R-:W-:Y:S01]  /*63c0*/  IMAD.MOV R6, RZ, RZ, -R5 ;  /* 0x000000ffff067224 */ /* 0x000fe200078e0a05 */
[----:B------:R-:W-:Y:S01]  /*63d0*/  ULDC UR9, c[0x0][0x610] ;  /* 0x0001840000097ab9 */ /* 0x000fe20000000800 */
[----:B------:R-:W-:Y:S02]  /*63e0*/  IMAD R4, R5, UR5, R4 ;  /* 0x0000000505047c24 */ /* 0x000fe4000f8e0204 */
[----:B------:R-:W-:Y:S01]  /*63f0*/  IMAD R19, R6, UR8, R19 ;  /* 0x0000000806137c24 */ /* 0x000fe2000f8e0213 */
[----:B------:R-:W-:Y:S01]  /*6400*/  ULDC UR8, c[0x0][0x600] ;  /* 0x0001800000087ab9 */ /* 0x000fe20000000800 */
[----:B------:R-:W-:-:S02]  /*6410*/  IMAD R17, R4, UR9, R17 ;  /* 0x0000000904117c24 */ /* 0x000fc4000f8e0211 */
[----:B------:R-:W-:Y:S02]  /*6420*/  IMAD R6, R19, UR8, R18 ;  /* 0x0000000813067c24 */ /* 0x000fe4000f8e0212 */
[----:B------:R-:W-:Y:S02]  /*6430*/  IMAD.MOV.U32 R10, RZ, RZ, 0x1 ;  /* 0x00000001ff0a7424 */ /* 0x000fe400078e00ff */
[----:B------:R-:W-:Y:S01]  /*6440*/  IMAD.MOV.U32 R5, RZ, RZ, R16 ;  /* 0x000000ffff057224 */ /* 0x000fe200078e0010 */
[----:B------:R-:W-:Y:S02]  /*6450*/  SEL R4, R6, R17, !P4 ;  /* 0x0000001106047207 */ /* 0x000fe40006000000 */
[----:B------:R-:W-:-:S07]  /*6460*/  SEL R6, R17, R6, !P4 ;  /* 0x0000000611067207 */ /* 0x000fce0006000000 */
.L_x_119:
[----:B------:R-:W-:Y:S05]  /*6470*/  BSYNC B1 ;  /* 0x0000000000017941 */ /* 0x000fea0003800000 */
.L_x_118:
[----:B------:R-:W-:-:S13]  /*6480*/  LOP3.LUT P1, RZ, R10, 0xff, RZ, 0xc0, !PT ;  /* 0x000000ff0aff7812 */ /* 0x000fda000782c0ff */
[----:B------:R-:W-:Y:S05]  /*6490*/  @P1 BRA `(.L_x_122) ;  /* 0xfffffff400301947 */ /* 0x000fea000383ffff */
[----:B------:R-:W-:Y:S05]  /*64a0*/  BSYNC B0 ;  /* 0x0000000000007941 */ /* 0x000fea0003800000 */
.L_x_110:
[----:B------:R-:W-:-:S03]  /*64b0*/  UMOV UR8, 0xffffffff ;  /* 0xffffffff00087882 */ /* 0x000fc60000000000 */
[----:B------:R-:W-:Y:S05]  /*64c0*/  BRA.DIV UR8, `(.L_x_123) ;  /* 0x0000000608707947 */ /* 0x000fea000b800000 */
[----:B------:R-:W-:-:S13]  /*64d0*/  ELECT P0, URZ, PT ;  /* 0x00000000003f782f */ /* 0x000fda0003800000 */
.L_x_140:
[----:B------:R-:W-:Y:S04]  /*64e0*/  BSSY B0, `(.L_x_124) ;  /* 0x0000034000007945 */ /* 0x000fe80003800000 */
[----:B------:R-:W-:Y:S05]  /*64f0*/  @!P0 BRA `(.L_x_125) ;  /* 0x0000000000c88947 */ /* 0x000fea0003800000 */
[----:B------:R-:W-:-:S04]  /*6500*/  LOP3.LUT R7, R7, 0x2, RZ, 0xfc, !PT ;  /* 0x0000000207077812 */ /* 0x000fc800078efcff */
[----:B------:R-:W-:-:S13]  /*6510*/  ISETP.NE.AND P0, PT, R7, 0x3, PT ;  /* 0x000000030700780c */ /* 0x000fda0003f05270 */
[----:B------:R-:W-:Y:S05]  /*6520*/  @!P0 BRA `(.L_x_126) ;  /* 0x0000000000048947 */ /* 0x000fea0003800000 */
[----:B------:R-:W-:Y:S01]  /*6530*/  BPT.TRAP 0x1 ;  /* 0x000000040000795c */ /* 0x000fe20000300000 */
.L_x_126:
[----:B------:R-:W0:Y:S01]  /*6540*/  S2R R3, SR_CgaCtaId ;  /* 0x0000000000037919 */ /* 0x000e220000008800 */
[----:B------:R-:W-:Y:S02]  /*6550*/  MOV R0, 0x400 ;  /* 0x0000040000007802 */ /* 0x000fe40000000f00 */
[----:B------:R-:W-:Y:S02]  /*6560*/  SHF.L.U32 R2, R12, 0x1f, RZ ;  /* 0x0000001f0c027819 */ /* 0x000fe400000006ff */
[----:B0-----:R-:W-:-:S05]  /*6570*/  LEA R0, R3, R0, 0x18 ;  /* 0x0000000003007211 */ /* 0x001fca00078ec0ff */
[----:B------:R-:W-:-:S04]  /*6580*/  VIADD R0, R0, 0x28 ;  /* 0x0000002800007836 */ /* 0x000fc80000000000 */
[C---:B------:R-:W-:Y:S02]  /*6590*/  IMAD R5, R15.reuse, 0x8, R0 ;  /* 0x000000080f057824 */ /* 0x040fe400078e0200 */
[----:B------:R-:W-:Y:S02]  /*65a0*/  VIADD R15, R15, 0x1 ;  /* 0x000000010f0f7836 */ /* 0x000fe40000000000 */
[----:B------:R-:W0:Y:S03]  /*65b0*/  SYNCS.PHASECHK.TRANS64.TRYWAIT P0, [R5+URZ], R2 ;  /* 0x00000002050075a7 */ /* 0x000e26000800017f */
[----:B------:R-:W-:-:S04]  /*65c0*/  ISETP.NE.AND P1, PT, R15, 0x5, PT ;  /* 0x000000050f00780c */ /* 0x000fc80003f25270 */
[----:B------:R-:W-:Y:S02]  /*65d0*/  SEL R3, RZ, 0x1, P1 ;  /* 0x00000001ff037807 */ /* 0x000fe40000800000 */
[----:B------:R-:W-:Y:S02]  /*65e0*/  SEL R15, R15, RZ, P1 ;  /* 0x000000ff0f0f7207 */ /* 0x000fe40000800000 */
[----:B------:R-:W-:-:S03]  /*65f0*/  LOP3.LUT R12, R12, R3, RZ, 0x3c, !PT ;  /* 0x000000030c0c7212 */ /* 0x000fc600078e3cff */
[----:B------:R-:W-:Y:S01]  /*6600*/  IMAD R7, R15, 0x8, R0 ;  /* 0x000000080f077824 */ /* 0x000fe200078e0200 */
[----:B------:R-:W-:Y:S01]  /*6610*/  SHF.L.U32 R4, R12, 0x1f, RZ ;  /* 0x0000001f0c047819 */ /* 0x000fe200000006ff */
[----:B0-----:R-:W-:Y:S06]  /*6620*/  @!P0 BRA `(.L_x_127) ;  /* 0x00000004003c8947 */ /* 0x001fec0003800000 */
.L_x_141:
[----:B------:R-:W1:Y:S01]  /*6630*/  SYNCS.PHASECHK.TRANS64.TRYWAIT P0, [R7+URZ], R4 ;  /* 0x00000004070075a7 */ /* 0x000e62000800017f */
[----:B0-----:R-:W-:-:S05]  /*6640*/  VIADD R2, R15, 0x1 ;  /* 0x000000010f027836 */ /* 0x001fca0000000000 */
[----:B------:R-:W-:-:S04]  /*6650*/  ISETP.NE.AND P1, PT, R2, 0x5, PT ;  /* 0x000000050200780c */ /* 0x000fc80003f25270 */
[----:B------:R-:W-:Y:S02]  /*6660*/  SEL R3, RZ, 0x1, P1 ;  /* 0x00000001ff037807 */ /* 0x000fe40000800000 */
[----:B------:R-:W-:Y:S02]  /*6670*/  SEL R9, R2, RZ, P1 ;  /* 0x000000ff02097207 */ /* 0x000fe40000800000 */
[----:B------:R-:W-:-:S03]  /*6680*/  LOP3.LUT R12, R12, R3, RZ, 0x3c, !PT ;  /* 0x000000030c0c7212 */ /* 0x000fc600078e3cff */
[----:B------:R-:W-:Y:S01]  /*6690*/  IMAD R8, R9, 0x8, R0 ;  /* 0x0000000809087824 */ /* 0x000fe200078e0200 */
[----:B------:R-:W-:Y:S01]  /*66a0*/  SHF.L.U32 R5, R12, 0x1f, RZ ;  /* 0x0000001f0c057819 */ /* 0x000fe200000006ff */
[----:B-1----:R-:W-:Y:S06]  /*66b0*/  @!P0 BRA `(.L_x_128) ;  /* 0x00000004002c8947 */ /* 0x002fec0003800000 */
.L_x_142:
[----:B------:R-:W1:Y:S01]  /*66c0*/  SYNCS.PHASECHK.TRANS64.TRYWAIT P0, [R8+URZ], R5 ;  /* 0x00000005080075a7 */ /* 0x000e62000800017f */
[----:B------:R-:W-:-:S05]  /*66d0*/  VIADD R2, R9, 0x1 ;  /* 0x0000000109027836 */ /* 0x000fca0000000000 */
[----:B------:R-:W-:-:S04]  /*66e0*/  ISETP.NE.AND P1, PT, R2, 0x5, PT ;  /* 0x000000050200780c */ /* 0x000fc80003f25270 */
[----:B------:R-:W-:Y:S02]  /*66f0*/  SEL R3, RZ, 0x1, P1 ;  /* 0x00000001ff037807 */ /* 0x000fe40000800000 */
[----:B0-----:R-:W-:Y:S02]  /*6700*/  SEL R7, R2, RZ, P1 ;  /* 0x000000ff02077207 */ /* 0x001fe40000800000 */
[----:B------:R-:W-:-:S03]  /*6710*/  LOP3.LUT R9, R12, R3, RZ, 0x3c, !PT ;  /* 0x000000030c097212 */ /* 0x000fc600078e3cff */
[----:B------:R-:W-:Y:S01]  /*6720*/  IMAD R11, R7, 0x8, R0 ;  /* 0x00000008070b7824 */ /* 0x000fe200078e0200 */
[----:B------:R-:W-:Y:S01]  /*6730*/  SHF.L.U32 R6, R9, 0x1f, RZ ;  /* 0x0000001f09067819 */ /* 0x000fe200000006ff */
[----:B-1----:R-:W-:Y:S06]  /*6740*/  @!P0 BRA `(.L_x_129) ;  /* 0x00000004001c8947 */ /* 0x002fec0003800000 */
.L_x_143:
[----:B------:R-:W1:Y:S01]  /*6750*/  SYNCS.PHASECHK.TRANS64.TRYWAIT P0, [R11+URZ], R6 ;  /* 0x000000060b0075a7 */ /* 0x000e62000800017f */
[----:B------:R-:W-:-:S05]  /*6760*/  VIADD R2, R7, 0x1 ;  /* 0x0000000107027836 */ /* 0x000fca0000000000 */
[----:B------:R-:W-:-:S04]  /*6770*/  ISETP.NE.AND P1, PT, R2, 0x5, PT ;  /* 0x000000050200780c */ /* 0x000fc80003f25270 */
[----:B------:R-:W-:Y:S02]  /*6780*/  SEL R4, RZ, 0x1, P1 ;  /* 0x00000001ff047807 */ /* 0x000fe40000800000 */
[----:B------:R-:W-:Y:S02]  /*6790*/  SEL R3, R2, RZ, P1 ;  /* 0x000000ff02037207 */ /* 0x000fe40000800000 */
[----:B------:R-:W-:Y:S01]  /*67a0*/  LOP3.LUT R4, R9, R4, RZ, 0x3c, !PT ;  /* 0x0000000409047212 */ /* 0x000fe200078e3cff */
[----:B-1----:R-:W-:Y:S06]  /*67b0*/  @!P0 BRA `(.L_x_130) ;  /* 0x0000000400148947 */ /* 0x002fec0003800000 */
.L_x_144:
[----:B------:R-:W-:Y:S01]  /*67c0*/  IMAD R3, R3, 0x8, R0 ;  /* 0x0000000803037824 */ /* 0x000fe200078e0200 */
[----:B------:R-:W-:-:S07]  /*67d0*/  SHF.L.U32 R0, R4, 0x1f, RZ ;  /* 0x0000001f04007819 */ /* 0x000fce00000006ff */
.L_x_131:
[----:B--2---:R2:W3:Y:S02]  /*67e0*/  SYNCS.PHASECHK.TRANS64.TRYWAIT P0, [R3+URZ], R0 ;  /* 0x00000000030075a7 */ /* 0x0044e4000800017f */
[----:B---3--:R-:W-:Y:S05]  /*67f0*/  @!P0 NANOSLEEP.SYNCS 0x989680 ;  /* 0x009896800000895d */ /* 0x008fea0003900000 */
[----:B------:R-:W3:Y:S02]  /*6800*/  @!P0 SYNCS.PHASECHK.TRANS64 P0, [R3+URZ], R0 ;  /* 0x00000000030085a7 */ /* 0x000ee4000800007f */
[----:B---3--:R-:W-:Y:S05]  /*6810*/  @!P0 BRA `(.L_x_131) ;  /* 0xfffffffc00f08947 */ /* 0x008fea000383ffff */
.L_x_125:
[----:B------:R-:W-:Y:S05]  /*6820*/  BSYNC B0 ;  /* 0x0000000000007941 */ /* 0x000fea0003800000 */
.L_x_124:
[----:B------:R-:W-:Y:S05]  /*6830*/  EXIT ;  /* 0x000000000000794d */ /* 0x000fea0003800000 */
.L_x_19:
[----:B0-----:R-:W-:-:S04]  /*6840*/  IMAD.U32 R17, RZ, RZ, UR15 ;  /* 0x0000000fff117e24 */ /* 0x001fc8000f8e00ff */
[----:B------:R0:W1:Y:S03]  /*6850*/  SYNCS.PHASECHK.TRANS64.TRYWAIT P0, [R17+URZ+-0x8], R16 ;  /* 0xfffff810110075a7 */ /* 0x000066000800017f */
[----:B-1----:R-:W-:Y:S05]  /*6860*/  @!P0 NANOSLEEP.SYNCS 0x989680 ;  /* 0x009896800000895d */ /* 0x002fea0003900000 */
[----:B------:R-:W1:Y:S02]  /*6870*/  @!P0 SYNCS.PHASECHK.TRANS64 P0, [R17+URZ+-0x8], R16 ;  /* 0xfffff810110085a7 */ /* 0x000e64000800007f */
[----:B-1----:R-:W-:Y:S05]  /*6880*/  @!P0 BRA `(.L_x_19) ;  /* 0xfffffffc00ec8947 */ /* 0x002fea000383ffff */
[----:B------:R-:W-:Y:S05]  /*6890*/  BRA `(.L_x_132) ;  /* 0xffffffac00a47947 */ /* 0x000fea000383ffff */
.L_x_24:
[----:B-1----:R-:W-:-:S04]  /*68a0*/  IMAD.U32 R17, RZ, RZ, UR6 ;  /* 0x00000006ff117e24 */ /* 0x002fc8000f8e00ff */
[----:B------:R1:W4:Y:S03]  /*68b0*/  SYNCS.PHASECHK.TRANS64.TRYWAIT P0, [R17+URZ], R16 ;  /* 0x00000010110075a7 */ /* 0x000326000800017f */
[----:B----4-:R-:W-:Y:S05]  /*68c0*/  @!P0 NANOSLEEP.SYNCS 0x989680 ;  /* 0x009896800000895d */ /* 0x010fea0003900000 */
[----:B------:R-:W4:Y:S02]  /*68d0*/  @!P0 SYNCS.PHASECHK.TRANS64 P0, [R17+URZ], R16 ;  /* 0x00000010110085a7 */ /* 0x000f24000800007f */
[----:B----4-:R-:W-:Y:S05]  /*68e0*/  @!P0 BRA `(.L_x_24) ;  /* 0xfffffffc00ec8947 */ /* 0x010fea000383ffff */
[----:B------:R-:W-:Y:S05]  /*68f0*/  BRA `(.L_x_23) ;  /* 0xffffffb0004c7947 */ /* 0x000fea000383ffff */
.L_x_30:
[----:B-1----:R-:W-:-:S04]  /*6900*/  IMAD.U32 R19, RZ, RZ, UR9 ;  /* 0x00000009ff137e24 */ /* 0x002fc8000f8e00ff */
[----:B------:R1:W4:Y:S03]  /*6910*/  SYNCS.PHASECHK.TRANS64.TRYWAIT P0, [R19+URZ], R18 ;  /* 0x00000012130075a7 */ /* 0x000326000800017f */
[----:B----4-:R-:W-:Y:S05]  /*6920*/  @!P0 NANOSLEEP.SYNCS 0x989680 ;  /* 0x009896800000895d */ /* 0x010fea0003900000 */
[----:B------:R-:W4:Y:S02]  /*6930*/  @!P0 SYNCS.PHASECHK.TRANS64 P0, [R19+URZ], R18 ;  /* 0x00000012130085a7 */ /* 0x000f24000800007f */
[----:B----4-:R-:W-:Y:S05]  /*6940*/  @!P0 BRA `(.L_x_30) ;  /* 0xfffffffc00ec8947 */ /* 0x010fea000383ffff */
[----:B------:R-:W-:Y:S05]  /*6950*/  BRA `(.L_x_29) ;  /* 0xffffffb4008c7947 */ /* 0x000fea000383ffff */
.L_x_38:
[----:B0-----:R-:W-:-:S04]  /*6960*/  IMAD.U32 R17, RZ, RZ, UR15 ;  /* 0x0000000fff117e24 */ /* 0x001fc8000f8e00ff */
[----:B------:R0:W1:Y:S03]  /*6970*/  SYNCS.PHASECHK.TRANS64.TRYWAIT P0, [R17+URZ+0x8], R16 ;  /* 0x00000810110075a7 */ /* 0x000066000800017f */
[----:B-1----:R-:W-:Y:S05]  /*6980*/  @!P0 NANOSLEEP.SYNCS 0x989680 ;  /* 0x009896800000895d */ /* 0x002fea0003900000 */
[----:B------:R-:W1:Y:S02]  /*6990*/  @!P0 SYNCS.PHASECHK.TRANS64 P0, [R17+URZ+0x8], R16 ;  /* 0x00000810110085a7 */ /* 0x000e64000800007f */
[----:B-1----:R-:W-:Y:S05]  /*69a0*/  @!P0 BRA `(.L_x_38) ;  /* 0xfffffffc00ec8947 */ /* 0x002fea000383ffff */
[----:B------:R-:W-:Y:S05]  /*69b0*/  BRA `(.L_x_133) ;  /* 0xffffffbc00c47947 */ /* 0x000fea000383ffff */
.L_x_111:
[----:B------:R-:W-:Y:S01]  /*69c0*/  BSSY B1, `(.L_x_134) ;  /* 0x0000006000017945 */ /* 0x000fe20003800000 */
[----:B------:R-:W-:-:S07]  /*69d0*/  IMAD.MOV.U32 R10, RZ, RZ, -0x1 ;  /* 0xffffffffff0a7424 */ /* 0x000fce00078e00ff */
[----:B------:R-:W-:Y:S05]  /*69e0*/  WARPSYNC.COLLECTIVE R10, `(.L_x_135) ;  /* 0x000000000a0c7348 */ /* 0x000fea0003c00000 */
[----:B------:R-:W-:Y:S02]  /*69f0*/  ELECT P1, UR62, PT ;  /* 0x00000000003e782f */ /* 0x000fe40003820000 */
[----:B------:R-:W-:Y:S01]  /*6a00*/  MOV R10, UR62 ;  /* 0x0000003e000a7c02 */ /* 0x000fe20008000f00 */
[----:B------:R-:W-:Y:S10]  /*6a10*/  ENDCOLLECTIVE ;  /* 0x000000000000791b */ /* 0x000ff40003800000 */
.L_x_135:
[----:B------:R-:W-:Y:S05]  /*6a20*/  BSYNC B1 ;  /* 0x0000000000017941 */ /* 0x000fea0003800000 */
.L_x_134:
[----:B------:R-:W-:Y:S05]  /*6a30*/  BRA `(.L_x_136) ;  /* 0xffffffec00d47947 */ /* 0x000fea000383ffff */
.L_x_114:
[----:B-1----:R1:W2:Y:S02]  /*6a40*/  SYNCS.PHASECHK.TRANS64.TRYWAIT P1, [R19+URZ+0x28], R10 ;  /* 0x0000280a130075a7 */ /* 0x0022a4000802017f */
[----:B--2---:R-:W-:Y:S05]  /*6a50*/  @!P1 NANOSLEEP.SYNCS 0x989680 ;  /* 0x009896800000995d */ /* 0x004fea0003900000 */
[----:B------:R-:W2:Y:S02]  /*6a60*/  @!P1 SYNCS.PHASECHK.TRANS64 P1, [R19+URZ+0x28], R10 ;  /* 0x0000280a130095a7 */ /* 0x000ea4000802007f */
[----:B--2---:R-:W-:Y:S05]  /*6a70*/  @!P1 BRA `(.L_x_114) ;  /* 0xfffffffc00f09947 */ /* 0x004fea000383ffff */
[----:B------:R-:W-:Y:S05]  /*6a80*/  BRA `(.L_x_137) ;  /* 0xfffffff0000c7947 */ /* 0x000fea000383ffff */
.L_x_123:
[----:B------:R-:W-:Y:S01]  /*6a90*/  BSSY B0, `(.L_x_138) ;  /* 0x0000006000007945 */ /* 0x000fe20003800000 */
[----:B------:R-:W-:-:S07]  /*6aa0*/  IMAD.MOV.U32 R10, RZ, RZ, -0x1 ;  /* 0xffffffffff0a7424 */ /* 0x000fce00078e00ff */
[----:B------:R-:W-:Y:S05]  /*6ab0*/  WARPSYNC.COLLECTIVE R10, `(.L_x_139) ;  /* 0x000000000a0c7348 */ /* 0x000fea0003c00000 */
[----:B------:R-:W-:Y:S02]  /*6ac0*/  ELECT P1, UR62, PT ;  /* 0x00000000003e782f */ /* 0x000fe40003820000 */
[----:B------:R-:W-:Y:S01]  /*6ad0*/  MOV R10, UR62 ;  /* 0x0000003e000a7c02 */ /* 0x000fe20008000f00 */
[----:B------:R-:W-:Y:S10]  /*6ae0*/  ENDCOLLECTIVE ;  /* 0x000000000000791b */ /* 0x000ff40003800000 */
.L_x_139:
[----:B------:R-:W-:Y:S05]  /*6af0*/  BSYNC B0 ;  /* 0x0000000000007941 */ /* 0x000fea0003800000 */
.L_x_138:
[----:B------:R-:W-:Y:S01]  /*6b00*/  PLOP3.LUT P0, PT, P1, PT, PT, 0x80, 0x0 ;  /* 0x000000000000781c */ /* 0x000fe20000f0f070 */
[----:B------:R-:W-:-:S12]  /*6b10*/  BRA `(.L_x_140) ;  /* 0xfffffff800707947 */ /* 0x000fd8000383ffff */
.L_x_127:
[----:B0-----:R0:W1:Y:S02]  /*6b20*/  SYNCS.PHASECHK.TRANS64.TRYWAIT P0, [R5+URZ], R2 ;  /* 0x00000002050075a7 */ /* 0x001064000800017f */
[----:B-1----:R-:W-:Y:S05]  /*6b30*/  @!P0 NANOSLEEP.SYNCS 0x989680 ;  /* 0x009896800000895d */ /* 0x002fea0003900000 */
[----:B------:R-:W1:Y:S02]  /*6b40*/  @!P0 SYNCS.PHASECHK.TRANS64 P0, [R5+URZ], R2 ;  /* 0x00000002050085a7 */ /* 0x000e64000800007f */
[----:B-1----:R-:W-:Y:S05]  /*6b50*/  @!P0 BRA `(.L_x_127) ;  /* 0xfffffffc00f08947 */ /* 0x002fea000383ffff */
[----:B------:R-:W-:Y:S05]  /*6b60*/  BRA `(.L_x_141) ;  /* 0xfffffff800b07947 */ /* 0x000fea000383ffff */
.L_x_128:
[----:B0-----:R0:W1:Y:S02]  /*6b70*/  SYNCS.PHASECHK.TRANS64.TRYWAIT P0, [R7+URZ], R4 ;  /* 0x00000004070075a7 */ /* 0x001064000800017f */
[----:B-1----:R-:W-:Y:S05]  /*6b80*/  @!P0 NANOSLEEP.SYNCS 0x989680 ;  /* 0x009896800000895d */ /* 0x002fea0003900000 */
[----:B------:R-:W1:Y:S02]  /*6b90*/  @!P0 SYNCS.PHASECHK.TRANS64 P0, [R7+URZ], R4 ;  /* 0x00000004070085a7 */ /* 0x000e64000800007f */
[----:B-1----:R-:W-:Y:S05]  /*6ba0*/  @!P0 BRA `(.L_x_128) ;  /* 0xfffffffc00f08947 */ /* 0x002fea000383ffff */
[----:B------:R-:W-:Y:S05]  /*6bb0*/  BRA `(.L_x_142) ;  /* 0xfffffff800c07947 */ /* 0x000fea000383ffff */
.L_x_129:
[----:B0-----:R0:W1:Y:S02]  /*6bc0*/  SYNCS.PHASECHK.TRANS64.TRYWAIT P0, [R8+URZ], R5 ;  /* 0x00000005080075a7 */ /* 0x001064000800017f */
[----:B-1----:R-:W-:Y:S05]  /*6bd0*/  @!P0 NANOSLEEP.SYNCS 0x989680 ;  /* 0x009896800000895d */ /* 0x002fea0003900000 */
[----:B------:R-:W1:Y:S02]  /*6be0*/  @!P0 SYNCS.PHASECHK.TRANS64 P0, [R8+URZ], R5 ;  /* 0x00000005080085a7 */ /* 0x000e64000800007f */
[----:B-1----:R-:W-:Y:S05]  /*6bf0*/  @!P0 BRA `(.L_x_129) ;  /* 0xfffffffc00f08947 */ /* 0x002fea000383ffff */
[----:B------:R-:W-:Y:S05]  /*6c00*/  BRA `(.L_x_143) ;  /* 0xfffffff800d07947 */ /* 0x000fea000383ffff */
.L_x_130:
[----:B-1----:R1:W2:Y:S02]  /*6c10*/  SYNCS.PHASECHK.TRANS64.TRYWAIT P0, [R11+URZ], R6 ;  /* 0x000000060b0075a7 */ /* 0x0022a4000800017f */
[----:B--2---:R-:W-:Y:S05]  /*6c20*/  @!P0 NANOSLEEP.SYNCS 0x989680 ;  /* 0x009896800000895d */ /* 0x004fea0003900000 */
[----:B------:R-:W2:Y:S02]  /*6c30*/  @!P0 SYNCS.PHASECHK.TRANS64 P0, [R11+URZ], R6 ;  /* 0x000000060b0085a7 */ /* 0x000ea4000800007f */
[----:B--2---:R-:W-:Y:S05]  /*6c40*/  @!P0 BRA `(.L_x_130) ;  /* 0xfffffffc00f08947 */ /* 0x004fea000383ffff */
[----:B------:R-:W-:Y:S05]  /*6c50*/  BRA `(.L_x_144) ;  /* 0xfffffff800d87947 */ /* 0x000fea000383ffff */
.L_x_145:
[----:B------:R-:W-:-:S00]  /*6c60*/  BRA `(.L_x_145) ;  /* 0xfffffffc00fc7947 */ /* 0x000fc0000383ffff */
[----:B------:R-:W-:-:S00]  /*6c70*/  NOP ;  /* 0x0000000000007918 */ /* 0x000fc00000000000 */
        /* <DEDUP_REMOVED lines=8> */
.L_x_146:


//--------------------- .nv.shared._ZN7cutlass13device_kernelINS_4gemm6kernel13GemmUniversalIN4cute5tupleIJiiiiEEENS1_10collective13CollectiveMmaINS1_37MainloopSm90TmaGmmaWarpSpecializedFP8ILi5ENS5_IJNS4_1CILi2EEESB_NSA_ILi1EEEEEENS1_32KernelTmaWarpSpecializedPingpongEEENS5_IJNSA_ILi64EEESG_NSA_ILi32EEEEEENS_12float_e4m3_tENS5_IJlSC_lEEESJ_SK_NS4_8TiledMMAINS4_8MMA_AtomIJNS4_4SM904GMMA30MMA_64x64x32_F32E4M3E4M3_SS_TNILNSO_7ScaleInE1ELSQ_1EEEEEENS4_6LayoutINS5_IJSC_SC_SC_EEENS5_IJNSA_ILi0EEESV_SV_EEEEENS5_IJNS4_10UnderscoreESY_SY_EEEEENS4_23SM90_TMA_LOAD_MULTICASTENS4_14ComposedLayoutINS4_7SwizzleILi1ELi4ELi3EEENS4_18smem_ptr_flag_bitsILi8EEENST_INS5_IJNSA_ILi8EEESH_EEENS5_IJSH_SC_EEEEEEEvNS4_8identityES11_S1B_vS1C_EENS_8epilogue10collective6detail29Sm90TmaWarpSpecializedAdapterINS1F_15DefaultEpilogueISJ_SK_SK_NS1E_6thread17LinearCombinationISJ_Li1EffLNS1J_9ScaleType4KindE0ELNS_15FloatRoundStyleE2ESJ_EENS1_15EpilogueDefaultEEEEEvvEEEEvNT_6ParamsE --------------------------
	.section	.nv.shared._ZN7cutlass13device_kernelINS_4gemm6kernel13GemmUniversalIN4cute5tupleIJiiiiEEENS1_10collective13CollectiveMmaINS1_37MainloopSm90TmaGmmaWarpSpecializedFP8ILi5ENS5_IJNS4_1CILi2EEESB_NSA_ILi1EEEEEENS1_32KernelTmaWarpSpecializedPingpongEEENS5_IJNSA_ILi64EEESG_NSA_ILi32EEEEEENS_12float_e4m3_tENS5_IJlSC_lEEESJ_SK_NS4_8TiledMMAINS4_8MMA_AtomIJNS4_4SM904GMMA30MMA_64x64x32_F32E4M3E4M3_SS_TNILNSO_7ScaleInE1ELSQ_1EEEEEENS4_6LayoutINS5_IJSC_SC_SC_EEENS5_IJNSA_ILi0EEESV_SV_EEEEENS5_IJNS4_10UnderscoreESY_SY_EEEEENS4_23SM90_TMA_LOAD_MULTICASTENS4_14ComposedLayoutINS4_7SwizzleILi1ELi4ELi3EEENS4_18smem_ptr_flag_bitsILi8EEENST_INS5_IJNSA_ILi8EEESH_EEENS5_IJSH_SC_EEEEEEEvNS4_8identityES11_S1B_vS1C_EENS_8epilogue10collective6detail29Sm90TmaWarpSpecializedAdapterINS1F_15DefaultEpilogueISJ_SK_SK_NS1E_6thread17LinearCombinationISJ_Li1EffLNS1J_9ScaleType4KindE0ELNS_15FloatRoundStyleE2ESJ_EENS1_15EpilogueDefaultEEEEEvvEEEEvNT_6ParamsE,"aw",@nobits
	.sectionflags	@""
	.align	16
	.zero		1024


//--------------------- .nv.shared.reserved.0     --------------------------
	.section	.nv.shared.reserved.0,"aw",@nobits
	.weak		__nv_reservedSMEM_offset_0_alias
	.size		__nv_reservedSMEM_offset_0_alias, 0, 0
	.other		__nv_reservedSMEM_offset_0_alias,@"STO_CUDA_RESERVED_SHARED STV_DEFAULT"
__nv_reservedSMEM_offset_0_alias:
	.zero		0


//--------------------- .nv.global                --------------------------
	.section	.nv.global,"aw",@nobits
.nv.global:
	.type		_ZN39_INTERNAL_c46b3cea_4_k_cu_6c577f52_40054cute1_E,@object
	.size		_ZN39_INTERNAL_c46b3cea_4_k_cu_6c577f52_40054cute1_E,(_ZN39_INTERNAL_c46b3cea_4_k_cu_6c577f52_40054cuda3std3__45__cpo6cbeginE - _ZN39_INTERNAL_c46b3cea_4_k_cu_6c577f52_40054cute1_E)
_ZN39_INTERNAL_c46b3cea_4_k_cu_6c577f52_40054cute1_E:
	.zero		1
	.type		_ZN39_INTERNAL_c46b3cea_4_k_cu_6c577f52_40054cuda3std3__45__cpo6cbeginE,@object
	.size		_ZN39_INTERNAL_c46b3cea_4_k_cu_6c577f52_40054cuda3std3__45__cpo6cbeginE,(_ZN39_INTERNAL_c46b3cea_4_k_cu_6c577f52_40054cuda3std3__48in_placeE - _ZN39_INTERNAL_c46b3cea_4_k_cu_6c577f52_40054cuda3std3__45__cpo6cbeginE)
_ZN39_INTERNAL_c46b3cea_4_k_cu_6c577f52_40054cuda3std3__45__cpo6cbeginE:
	.zero		1
	.type		_ZN39_INTERNAL_c46b3cea_4_k_cu_6c577f52_40054cuda3std3__48in_placeE,@object
	.size		_ZN39_INTERNAL_c46b3cea_4_k_cu_6c577f52_40054cuda3std3__48in_placeE,(_ZN39_INTERNAL_c46b3cea_4_k_cu_6c577f52_40054cuda3std6ranges3__45__cpo9iter_moveE - _ZN39_INTERNAL_c46b3cea_4_k_cu_6c577f52_40054cuda3std3__48in_placeE)
_ZN39_INTERNAL_c46b3cea_4_k_cu_6c577f52_40054cuda3std3__48in_placeE:
	.zero		1
	.type		_ZN39_INTERNAL_c46b3cea_4_k_cu_6c577f52_40054cuda3std6ranges3__45__cpo9iter_moveE,@object
	.size		_ZN39_INTERNAL_c46b3cea_4_k_cu_6c577f52_40054cuda3std6ranges3__45__cpo9iter_moveE,(_ZN39_INTERNAL_c46b3cea_4_k_cu_6c577f52_40054cuda3std3__45__cpo5beginE - _ZN39_INTERNAL_c46b3cea_4_k_cu_6c577f52_40054cuda3std6ranges3__45__cpo9iter_moveE)
_ZN39_INTERNAL_c46b3cea_4_k_cu_6c577f52_40054cuda3std6ranges3__45__cpo9iter_moveE:
	.zero		1
	.type		_ZN39_INTERNAL_c46b3cea_4_k_cu_6c577f52_40054cuda3std3__45__cpo5beginE,@object
	.size		_ZN39_INTERNAL_c46b3cea_4_k_cu_6c577f52_40054cuda3std3__45__cpo5beginE,(_ZN39_INTERNAL_c46b3cea_4_k_cu_6c577f52_40054cuda3std3__441_GLOBAL__N__c46b3cea_4_k_cu_6c577f52_40056ignoreE - _ZN39_INTERNAL_c46b3cea_4_k_cu_6c577f52_40054cuda3std3__45__cpo5beginE)
_ZN39_INTERNAL_c46b3cea_4_k_cu_6c577f52_40054cuda3std3__45__cpo5beginE:
	.zero		1
	.type		_ZN39_INTERNAL_c46b3cea_4_k_cu_6c577f52_40054cuda3std3__441_GLOBAL__N__c46b3cea_4_k_cu_6c577f52_40056ignoreE,@object
	.size		_ZN39_INTERNAL_c46b3cea_4_k_cu_6c577f52_40054cuda3std3__441_GLOBAL__N__c46b3cea_4_k_cu_6c577f52_40056ignoreE,(_ZN39_INTERNAL_c46b3cea_4_k_cu_6c577f52_40054cute7productE - _ZN39_INTERNAL_c46b3cea_4_k_cu_6c577f52_40054cuda3std3__441_GLOBAL__N__c46b3cea_4_k_cu_6c577f52_40056ignoreE)
_ZN39_INTERNAL_c46b3cea_4_k_cu_6c577f52_40054cuda3std3__441_GLOBAL__N__c46b3cea_4_k_cu_6c577f52_40056ignoreE:
	.zero		1
	.type		_ZN39_INTERNAL_c46b3cea_4_k_cu_6c577f52_40054cute7productE,@object
	.size		_ZN39_INTERNAL_c46b3cea_4_k_cu_6c577f52_40054cute7productE,(_ZN39_INTERNAL_c46b3cea_4_k_cu_6c577f52_40054cuda3std3__45__cpo3endE - _ZN39_INTERNAL_c46b3cea_4_k_cu_6c577f52_40054cute7productE)
_ZN39_INTERNAL_c46b3cea_4_k_cu_6c577f52_40054cute7productE:
	.zero		1
	.type		_ZN39_INTERNAL_c46b3cea_4_k_cu_6c577f52_40054cuda3std3__45__cpo3endE,@object
	.size		_ZN39_INTERNAL_c46b3cea_4_k_cu_6c577f52_40054cuda3std3__45__cpo3endE,(_ZN39_INTERNAL_c46b3cea_4_k_cu_6c577f52_40054cuda3std3__419piecewise_constructE - _ZN39_INTERNAL_c46b3cea_4_k_cu_6c577f52_40054cuda3std3__45__cpo3endE)
_ZN39_INTERNAL_c46b3cea_4_k_cu_6c577f52_40054cuda3std3__45__cpo3endE:
	.zero		1
	.type		_ZN39_INTERNAL_c46b3cea_4_k_cu_6c577f52_40054cuda3std3__419piecewise_constructE,@object
	.size		_ZN39_INTERNAL_c46b3cea_4_k_cu_6c577f52_40054cuda3std3__419piecewise_constructE,(_ZN39_INTERNAL_c46b3cea_4_k_cu_6c577f52_40054cuda3std3__45__cpo4cendE - _ZN39_INTERNAL_c46b3cea_4_k_cu_6c577f52_40054cuda3std3__419piecewise_constructE)
_ZN39_INTERNAL_c46b3cea_4_k_cu_6c577f52_40054cuda3std3__419piecewise_constructE:
	.zero		1
	.type		_ZN39_INTERNAL_c46b3cea_4_k_cu_6c577f52_40054cuda3std3__45__cpo4cendE,@object
	.size		_ZN39_INTERNAL_c46b3cea_4_k_cu_6c577f52_40054cuda3std3__45__cpo4cendE,(_ZN39_INTERNAL_c46b3cea_4_k_cu_6c577f52_40054cuda3std6ranges3__45__cpo4swapE - _ZN39_INTERNAL_c46b3cea_4_k_cu_6c577f52_40054cuda3std3__45__cpo4cendE)
_ZN39_INTERNAL_c46b3cea_4_k_cu_6c577f52_40054cuda3std3__45__cpo4cendE:
	.zero		1
	.type		_ZN39_INTERNAL_c46b3cea_4_k_cu_6c577f52_40054cuda3std6ranges3__45__cpo4swapE,@object
	.size		_ZN39_INTERNAL_c46b3cea_4_k_cu_6c577f52_40054cuda3std6ranges3__45__cpo4swapE,(.L_7 - _ZN39_INTERNAL_c46b3cea_4_k_cu_6c577f52_40054cuda3std6ranges3__45__cpo4swapE)
_ZN39_INTERNAL_c46b3cea_4_k_cu_6c577f52_40054cuda3std6ranges3__45__cpo4swapE:
	.zero		1
.L_7:


//--------------------- .nv.constant0._ZN7cutlass13device_kernelINS_4gemm6kernel13GemmUniversalIN4cute5tupleIJiiiiEEENS1_10collective13CollectiveMmaINS1_37MainloopSm90TmaGmmaWarpSpecializedFP8ILi5ENS5_IJNS4_1CILi2EEESB_NSA_ILi1EEEEEENS1_32KernelTmaWarpSpecializedPingpongEEENS5_IJNSA_ILi64EEESG_NSA_ILi32EEEEEENS_12float_e4m3_tENS5_IJlSC_lEEESJ_SK_NS4_8TiledMMAINS4_8MMA_AtomIJNS4_4SM904GMMA30MMA_64x64x32_F32E4M3E4M3_SS_TNILNSO_7ScaleInE1ELSQ_1EEEEEENS4_6LayoutINS5_IJSC_SC_SC_EEENS5_IJNSA_ILi0EEESV_SV_EEEEENS5_IJNS4_10UnderscoreESY_SY_EEEEENS4_23SM90_TMA_LOAD_MULTICASTENS4_14ComposedLayoutINS4_7SwizzleILi1ELi4ELi3EEENS4_18smem_ptr_flag_bitsILi8EEENST_INS5_IJNSA_ILi8EEESH_EEENS5_IJSH_SC_EEEEEEEvNS4_8identityES11_S1B_vS1C_EENS_8epilogue10collective6detail29Sm90TmaWarpSpecializedAdapterINS1F_15DefaultEpilogueISJ_SK_SK_NS1E_6thread17LinearCombinationISJ_Li1EffLNS1J_9ScaleType4KindE0ELNS_15FloatRoundStyleE2ESJ_EENS1_15EpilogueDefaultEEEEEvvEEEEvNT_6ParamsE --------------------------
	.section	.nv.constant0._ZN7cutlass13device_kernelINS_4gemm6kernel13GemmUniversalIN4cute5tupleIJiiiiEEENS1_10collective13CollectiveMmaINS1_37MainloopSm90TmaGmmaWarpSpecializedFP8ILi5ENS5_IJNS4_1CILi2EEESB_NSA_ILi1EEEEEENS1_32KernelTmaWarpSpecializedPingpongEEENS5_IJNSA_ILi64EEESG_NSA_ILi32EEEEEENS_12float_e4m3_tENS5_IJlSC_lEEESJ_SK_NS4_8TiledMMAINS4_8MMA_AtomIJNS4_4SM904GMMA30MMA_64x64x32_F32E4M3E4M3_SS_TNILNSO_7ScaleInE1ELSQ_1EEEEEENS4_6LayoutINS5_IJSC_SC_SC_EEENS5_IJNSA_ILi0EEESV_SV_EEEEENS5_IJNS4_10UnderscoreESY_SY_EEEEENS4_23SM90_TMA_LOAD_MULTICASTENS4_14ComposedLayoutINS4_7SwizzleILi1ELi4ELi3EEENS4_18smem_ptr_flag_bitsILi8EEENST_INS5_IJNSA_ILi8EEESH_EEENS5_IJSH_SC_EEEEEEEvNS4_8identityES11_S1B_vS1C_EENS_8epilogue10collective6detail29Sm90TmaWarpSpecializedAdapterINS1F_15DefaultEpilogueISJ_SK_SK_NS1E_6thread17LinearCombinationISJ_Li1EffLNS1J_9ScaleType4KindE0ELNS_15FloatRoundStyleE2ESJ_EENS1_15EpilogueDefaultEEEEEvvEEEEvNT_6ParamsE,"a",@progbits
	.sectionflags	@""
	.align	4
.nv.constant0._ZN7cutlass13device_kernelINS_4gemm6kernel13GemmUniversalIN4cute5tupleIJiiiiEEENS1_10collective13CollectiveMmaINS1_37MainloopSm90TmaGmmaWarpSpecializedFP8ILi5ENS5_IJNS4_1CILi2EEESB_NSA_ILi1EEEEEENS1_32KernelTmaWarpSpecializedPingpongEEENS5_IJNSA_ILi64EEESG_NSA_ILi32EEEEEENS_12float_e4m3_tENS5_IJlSC_lEEESJ_SK_NS4_8TiledMMAINS4_8MMA_AtomIJNS4_4SM904GMMA30MMA_64x64x32_F32E4M3E4M3_SS_TNILNSO_7ScaleInE1ELSQ_1EEEEEENS4_6LayoutINS5_IJSC_SC_SC_EEENS5_IJNSA_ILi0EEESV_SV_EEEEENS5_IJNS4_10UnderscoreESY_SY_EEEEENS4_23SM90_TMA_LOAD_MULTICASTENS4_14ComposedLayoutINS4_7SwizzleILi1ELi4ELi3EEENS4_18smem_ptr_flag_bitsILi8EEENST_INS5_IJNSA_ILi8EEESH_EEENS5_IJSH_SC_EEEEEEEvNS4_8identityES11_S1B_vS1C_EENS_8epilogue10collective6detail29Sm90TmaWarpSpecializedAdapterINS1F_15DefaultEpilogueISJ_SK_SK_NS1E_6thread17LinearCombinationISJ_Li1EffLNS1J_9ScaleType4KindE0ELNS_15FloatRoundStyleE2ESJ_EENS1_15EpilogueDefaultEEEEEvvEEEEvNT_6ParamsE:
	.zero		1664


//--------------------- SYMBOLS --------------------------

	.type		.nv.reservedSmem.offset0,@object
	.size		.nv.reservedSmem.offset0,0x4
